//
// Generated by NVIDIA NVVM Compiler
//
// Compiler Build ID: CL-36424714
// Cuda compilation tools, release 13.0, V13.0.88
// Based on NVVM 20.0.0
//

.version 9.0
.target sm_100
.address_size 64

	// .globl	_Z30compute_primal_prox_vml_deviceiifPfS_S_S_S_S_

.visible .entry _Z30compute_primal_prox_vml_deviceiifPfS_S_S_S_S_(
	.param .u32 _Z30compute_primal_prox_vml_deviceiifPfS_S_S_S_S__param_0,
	.param .u32 _Z30compute_primal_prox_vml_deviceiifPfS_S_S_S_S__param_1,
	.param .f32 _Z30compute_primal_prox_vml_deviceiifPfS_S_S_S_S__param_2,
	.param .u64 .ptr .align 1 _Z30compute_primal_prox_vml_deviceiifPfS_S_S_S_S__param_3,
	.param .u64 .ptr .align 1 _Z30compute_primal_prox_vml_deviceiifPfS_S_S_S_S__param_4,
	.param .u64 .ptr .align 1 _Z30compute_primal_prox_vml_deviceiifPfS_S_S_S_S__param_5,
	.param .u64 .ptr .align 1 _Z30compute_primal_prox_vml_deviceiifPfS_S_S_S_S__param_6,
	.param .u64 .ptr .align 1 _Z30compute_primal_prox_vml_deviceiifPfS_S_S_S_S__param_7,
	.param .u64 .ptr .align 1 _Z30compute_primal_prox_vml_deviceiifPfS_S_S_S_S__param_8
)
{
	.reg .pred 	%p<6>;
	.reg .b32 	%r<15>;
	.reg .b32 	%f<19>;
	.reg .b64 	%rd<23>;

	ld.param.u32 	%r4, [_Z30compute_primal_prox_vml_deviceiifPfS_S_S_S_S__param_0];
	ld.param.u32 	%r5, [_Z30compute_primal_prox_vml_deviceiifPfS_S_S_S_S__param_1];
	ld.param.f32 	%f6, [_Z30compute_primal_prox_vml_deviceiifPfS_S_S_S_S__param_2];
	ld.param.u64 	%rd3, [_Z30compute_primal_prox_vml_deviceiifPfS_S_S_S_S__param_3];
	ld.param.u64 	%rd4, [_Z30compute_primal_prox_vml_deviceiifPfS_S_S_S_S__param_4];
	ld.param.u64 	%rd5, [_Z30compute_primal_prox_vml_deviceiifPfS_S_S_S_S__param_5];
	ld.param.u64 	%rd6, [_Z30compute_primal_prox_vml_deviceiifPfS_S_S_S_S__param_6];
	ld.param.u64 	%rd8, [_Z30compute_primal_prox_vml_deviceiifPfS_S_S_S_S__param_7];
	ld.param.u64 	%rd7, [_Z30compute_primal_prox_vml_deviceiifPfS_S_S_S_S__param_8];
	cvta.to.global.u64 	%rd1, %rd8;
	mov.u32 	%r7, %ntid.x;
	mov.u32 	%r8, %ctaid.x;
	mov.u32 	%r9, %tid.x;
	mad.lo.s32 	%r1, %r7, %r8, %r9;
	mov.u32 	%r10, %ntid.y;
	mov.u32 	%r11, %ctaid.y;
	mov.u32 	%r12, %tid.y;
	mad.lo.s32 	%r13, %r10, %r11, %r12;
	setp.ge.s32 	%p1, %r1, %r4;
	setp.ge.s32 	%p2, %r13, %r5;
	or.pred  	%p3, %p1, %p2;
	@%p3 bra 	$L__BB0_6;
	cvta.to.global.u64 	%rd9, %rd6;
	mad.lo.s32 	%r3, %r13, %r4, %r1;
	mul.wide.s32 	%rd10, %r3, 4;
	add.s64 	%rd2, %rd9, %rd10;
	ld.global.f32 	%f7, [%rd2];
	add.s64 	%rd11, %rd1, %rd10;
	ld.global.f32 	%f8, [%rd11];
	add.f32 	%f18, %f7, %f8;
	setp.lt.s32 	%p4, %r1, 1;
	@%p4 bra 	$L__BB0_3;
	ld.global.f32 	%f9, [%rd2+-4];
	sub.f32 	%f18, %f18, %f9;
$L__BB0_3:
	setp.eq.s32 	%p5, %r13, 0;
	@%p5 bra 	$L__BB0_5;
	sub.s32 	%r14, %r3, %r4;
	mul.wide.s32 	%rd12, %r14, 4;
	add.s64 	%rd13, %rd1, %rd12;
	ld.global.f32 	%f10, [%rd13];
	sub.f32 	%f18, %f18, %f10;
$L__BB0_5:
	cvta.to.global.u64 	%rd14, %rd4;
	add.s64 	%rd16, %rd14, %rd10;
	ld.global.f32 	%f11, [%rd16];
	sub.f32 	%f12, %f18, %f11;
	cvta.to.global.u64 	%rd17, %rd5;
	add.s64 	%rd18, %rd17, %rd10;
	ld.global.f32 	%f13, [%rd18];
	add.f32 	%f14, %f12, %f13;
	cvta.to.global.u64 	%rd19, %rd3;
	add.s64 	%rd20, %rd19, %rd10;
	ld.global.f32 	%f15, [%rd20];
	fma.rn.f32 	%f16, %f6, %f14, %f15;
	cvta.to.global.u64 	%rd21, %rd7;
	add.s64 	%rd22, %rd21, %rd10;
	st.global.f32 	[%rd22], %f16;
$L__BB0_6:
	ret;

}
	// .globl	_Z30primal_prox_project_vml_deviceiiPf
.visible .entry _Z30primal_prox_project_vml_deviceiiPf(
	.param .u32 _Z30primal_prox_project_vml_deviceiiPf_param_0,
	.param .u32 _Z30primal_prox_project_vml_deviceiiPf_param_1,
	.param .u64 .ptr .align 1 _Z30primal_prox_project_vml_deviceiiPf_param_2
)
{
	.reg .pred 	%p<4>;
	.reg .b32 	%r<14>;
	.reg .b32 	%f<4>;
	.reg .b64 	%rd<5>;

	ld.param.u32 	%r3, [_Z30primal_prox_project_vml_deviceiiPf_param_0];
	ld.param.u32 	%r4, [_Z30primal_prox_project_vml_deviceiiPf_param_1];
	ld.param.u64 	%rd1, [_Z30primal_prox_project_vml_deviceiiPf_param_2];
	mov.u32 	%r6, %ntid.x;
	mov.u32 	%r7, %ctaid.x;
	mov.u32 	%r8, %tid.x;
	mad.lo.s32 	%r1, %r6, %r7, %r8;
	mov.u32 	%r9, %ntid.y;
	mov.u32 	%r10, %ctaid.y;
	mov.u32 	%r11, %tid.y;
	mad.lo.s32 	%r12, %r9, %r10, %r11;
	setp.ge.s32 	%p1, %r1, %r3;
	setp.ge.s32 	%p2, %r12, %r4;
	or.pred  	%p3, %p1, %p2;
	@%p3 bra 	$L__BB1_2;
	cvta.to.global.u64 	%rd2, %rd1;
	mad.lo.s32 	%r13, %r12, %r3, %r1;
	mul.wide.s32 	%rd3, %r13, 4;
	add.s64 	%rd4, %rd2, %rd3;
	ld.global.f32 	%f1, [%rd4];
	min.f32 	%f2, %f1, 0f3F800000;
	max.f32 	%f3, %f2, 0f00000000;
	st.global.f32 	[%rd4], %f3;
$L__BB1_2:
	ret;

}
	// .globl	_Z25update_mu_dim2_vml_deviceiifPfS_S_S_
.visible .entry _Z25update_mu_dim2_vml_deviceiifPfS_S_S_(
	.param .u32 _Z25update_mu_dim2_vml_deviceiifPfS_S_S__param_0,
	.param .u32 _Z25update_mu_dim2_vml_deviceiifPfS_S_S__param_1,
	.param .f32 _Z25update_mu_dim2_vml_deviceiifPfS_S_S__param_2,
	.param .u64 .ptr .align 1 _Z25update_mu_dim2_vml_deviceiifPfS_S_S__param_3,
	.param .u64 .ptr .align 1 _Z25update_mu_dim2_vml_deviceiifPfS_S_S__param_4,
	.param .u64 .ptr .align 1 _Z25update_mu_dim2_vml_deviceiifPfS_S_S__param_5,
	.param .u64 .ptr .align 1 _Z25update_mu_dim2_vml_deviceiifPfS_S_S__param_6
)
{
	.reg .pred 	%p<4>;
	.reg .b32 	%r<14>;
	.reg .b32 	%f<9>;
	.reg .b64 	%rd<14>;

	ld.param.u32 	%r3, [_Z25update_mu_dim2_vml_deviceiifPfS_S_S__param_0];
	ld.param.u32 	%r4, [_Z25update_mu_dim2_vml_deviceiifPfS_S_S__param_1];
	ld.param.f32 	%f1, [_Z25update_mu_dim2_vml_deviceiifPfS_S_S__param_2];
	ld.param.u64 	%rd1, [_Z25update_mu_dim2_vml_deviceiifPfS_S_S__param_3];
	ld.param.u64 	%rd2, [_Z25update_mu_dim2_vml_deviceiifPfS_S_S__param_4];
	ld.param.u64 	%rd3, [_Z25update_mu_dim2_vml_deviceiifPfS_S_S__param_5];
	ld.param.u64 	%rd4, [_Z25update_mu_dim2_vml_deviceiifPfS_S_S__param_6];
	mov.u32 	%r6, %ntid.x;
	mov.u32 	%r7, %ctaid.x;
	mov.u32 	%r8, %tid.x;
	mad.lo.s32 	%r1, %r6, %r7, %r8;
	mov.u32 	%r9, %ntid.y;
	mov.u32 	%r10, %ctaid.y;
	mov.u32 	%r11, %tid.y;
	mad.lo.s32 	%r12, %r9, %r10, %r11;
	setp.ge.s32 	%p1, %r1, %r3;
	setp.ge.s32 	%p2, %r12, %r4;
	or.pred  	%p3, %p1, %p2;
	@%p3 bra 	$L__BB2_2;
	cvta.to.global.u64 	%rd5, %rd1;
	cvta.to.global.u64 	%rd6, %rd2;
	cvta.to.global.u64 	%rd7, %rd3;
	cvta.to.global.u64 	%rd8, %rd4;
	mad.lo.s32 	%r13, %r12, %r3, %r1;
	mul.wide.s32 	%rd9, %r13, 4;
	add.s64 	%rd10, %rd5, %rd9;
	ld.global.f32 	%f2, [%rd10];
	add.s64 	%rd11, %rd6, %rd9;
	ld.global.f32 	%f3, [%rd11];
	add.f32 	%f4, %f2, %f3;
	add.s64 	%rd12, %rd7, %rd9;
	ld.global.f32 	%f5, [%rd12];
	sub.f32 	%f6, %f4, %f5;
	add.s64 	%rd13, %rd8, %rd9;
	ld.global.f32 	%f7, [%rd13];
	fma.rn.f32 	%f8, %f1, %f6, %f7;
	st.global.f32 	[%rd13], %f8;
$L__BB2_2:
	ret;

}
	// .globl	_Z25update_mu_dim3_vml_deviceiifPfS_S_S_S_
.visible .entry _Z25update_mu_dim3_vml_deviceiifPfS_S_S_S_(
	.param .u32 _Z25update_mu_dim3_vml_deviceiifPfS_S_S_S__param_0,
	.param .u32 _Z25update_mu_dim3_vml_deviceiifPfS_S_S_S__param_1,
	.param .f32 _Z25update_mu_dim3_vml_deviceiifPfS_S_S_S__param_2,
	.param .u64 .ptr .align 1 _Z25update_mu_dim3_vml_deviceiifPfS_S_S_S__param_3,
	.param .u64 .ptr .align 1 _Z25update_mu_dim3_vml_deviceiifPfS_S_S_S__param_4,
	.param .u64 .ptr .align 1 _Z25update_mu_dim3_vml_deviceiifPfS_S_S_S__param_5,
	.param .u64 .ptr .align 1 _Z25update_mu_dim3_vml_deviceiifPfS_S_S_S__param_6,
	.param .u64 .ptr .align 1 _Z25update_mu_dim3_vml_deviceiifPfS_S_S_S__param_7
)
{
	.reg .pred 	%p<4>;
	.reg .b32 	%r<14>;
	.reg .b32 	%f<11>;
	.reg .b64 	%rd<17>;

	ld.param.u32 	%r3, [_Z25update_mu_dim3_vml_deviceiifPfS_S_S_S__param_0];
	ld.param.u32 	%r4, [_Z25update_mu_dim3_vml_deviceiifPfS_S_S_S__param_1];
	ld.param.f32 	%f1, [_Z25update_mu_dim3_vml_deviceiifPfS_S_S_S__param_2];
	ld.param.u64 	%rd1, [_Z25update_mu_dim3_vml_deviceiifPfS_S_S_S__param_3];
	ld.param.u64 	%rd2, [_Z25update_mu_dim3_vml_deviceiifPfS_S_S_S__param_4];
	ld.param.u64 	%rd3, [_Z25update_mu_dim3_vml_deviceiifPfS_S_S_S__param_5];
	ld.param.u64 	%rd4, [_Z25update_mu_dim3_vml_deviceiifPfS_S_S_S__param_6];
	ld.param.u64 	%rd5, [_Z25update_mu_dim3_vml_deviceiifPfS_S_S_S__param_7];
	mov.u32 	%r6, %ntid.x;
	mov.u32 	%r7, %ctaid.x;
	mov.u32 	%r8, %tid.x;
	mad.lo.s32 	%r1, %r6, %r7, %r8;
	mov.u32 	%r9, %ntid.y;
	mov.u32 	%r10, %ctaid.y;
	mov.u32 	%r11, %tid.y;
	mad.lo.s32 	%r12, %r9, %r10, %r11;
	setp.ge.s32 	%p1, %r1, %r3;
	setp.ge.s32 	%p2, %r12, %r4;
	or.pred  	%p3, %p1, %p2;
	@%p3 bra 	$L__BB3_2;
	cvta.to.global.u64 	%rd6, %rd1;
	cvta.to.global.u64 	%rd7, %rd2;
	cvta.to.global.u64 	%rd8, %rd3;
	cvta.to.global.u64 	%rd9, %rd4;
	cvta.to.global.u64 	%rd10, %rd5;
	mad.lo.s32 	%r13, %r12, %r3, %r1;
	mul.wide.s32 	%rd11, %r13, 4;
	add.s64 	%rd12, %rd6, %rd11;
	ld.global.f32 	%f2, [%rd12];
	add.s64 	%rd13, %rd7, %rd11;
	ld.global.f32 	%f3, [%rd13];
	add.f32 	%f4, %f2, %f3;
	add.s64 	%rd14, %rd8, %rd11;
	ld.global.f32 	%f5, [%rd14];
	add.f32 	%f6, %f4, %f5;
	add.s64 	%rd15, %rd9, %rd11;
	ld.global.f32 	%f7, [%rd15];
	sub.f32 	%f8, %f6, %f7;
	add.s64 	%rd16, %rd10, %rd11;
	ld.global.f32 	%f9, [%rd16];
	fma.rn.f32 	%f10, %f1, %f8, %f9;
	st.global.f32 	[%rd16], %f10;
$L__BB3_2:
	ret;

}
	// .globl	_Z31update_overrelaxation_mu_deviceiifPfS_
.visible .entry _Z31update_overrelaxation_mu_deviceiifPfS_(
	.param .u32 _Z31update_overrelaxation_mu_deviceiifPfS__param_0,
	.param .u32 _Z31update_overrelaxation_mu_deviceiifPfS__param_1,
	.param .f32 _Z31update_overrelaxation_mu_deviceiifPfS__param_2,
	.param .u64 .ptr .align 1 _Z31update_overrelaxation_mu_deviceiifPfS__param_3,
	.param .u64 .ptr .align 1 _Z31update_overrelaxation_mu_deviceiifPfS__param_4
)
{
	.reg .pred 	%p<4>;
	.reg .b32 	%r<14>;
	.reg .b32 	%f<7>;
	.reg .b64 	%rd<8>;

	ld.param.u32 	%r3, [_Z31update_overrelaxation_mu_deviceiifPfS__param_0];
	ld.param.u32 	%r4, [_Z31update_overrelaxation_mu_deviceiifPfS__param_1];
	ld.param.f32 	%f1, [_Z31update_overrelaxation_mu_deviceiifPfS__param_2];
	ld.param.u64 	%rd1, [_Z31update_overrelaxation_mu_deviceiifPfS__param_3];
	ld.param.u64 	%rd2, [_Z31update_overrelaxation_mu_deviceiifPfS__param_4];
	mov.u32 	%r6, %ntid.x;
	mov.u32 	%r7, %ctaid.x;
	mov.u32 	%r8, %tid.x;
	mad.lo.s32 	%r1, %r6, %r7, %r8;
	mov.u32 	%r9, %ntid.y;
	mov.u32 	%r10, %ctaid.y;
	mov.u32 	%r11, %tid.y;
	mad.lo.s32 	%r12, %r9, %r10, %r11;
	setp.ge.s32 	%p1, %r1, %r3;
	setp.ge.s32 	%p2, %r12, %r4;
	or.pred  	%p3, %p1, %p2;
	@%p3 bra 	$L__BB4_2;
	cvta.to.global.u64 	%rd3, %rd1;
	cvta.to.global.u64 	%rd4, %rd2;
	mad.lo.s32 	%r13, %r12, %r3, %r1;
	mul.wide.s32 	%rd5, %r13, 4;
	add.s64 	%rd6, %rd3, %rd5;
	ld.global.f32 	%f2, [%rd6];
	max.f32 	%f3, %f2, 0f00000000;
	add.s64 	%rd7, %rd4, %rd5;
	ld.global.f32 	%f4, [%rd7];
	st.global.f32 	[%rd7], %f3;
	sub.f32 	%f5, %f3, %f4;
	fma.rn.f32 	%f6, %f1, %f5, %f3;
	st.global.f32 	[%rd6], %f6;
$L__BB4_2:
	ret;

}
	// .globl	_Z27update_mu_q_dim2_vml_deviceiiffffPfS_S_S_S_S_
.visible .entry _Z27update_mu_q_dim2_vml_deviceiiffffPfS_S_S_S_S_(
	.param .u32 _Z27update_mu_q_dim2_vml_deviceiiffffPfS_S_S_S_S__param_0,
	.param .u32 _Z27update_mu_q_dim2_vml_deviceiiffffPfS_S_S_S_S__param_1,
	.param .f32 _Z27update_mu_q_dim2_vml_deviceiiffffPfS_S_S_S_S__param_2,
	.param .f32 _Z27update_mu_q_dim2_vml_deviceiiffffPfS_S_S_S_S__param_3,
	.param .f32 _Z27update_mu_q_dim2_vml_deviceiiffffPfS_S_S_S_S__param_4,
	.param .f32 _Z27update_mu_q_dim2_vml_deviceiiffffPfS_S_S_S_S__param_5,
	.param .u64 .ptr .align 1 _Z27update_mu_q_dim2_vml_deviceiiffffPfS_S_S_S_S__param_6,
	.param .u64 .ptr .align 1 _Z27update_mu_q_dim2_vml_deviceiiffffPfS_S_S_S_S__param_7,
	.param .u64 .ptr .align 1 _Z27update_mu_q_dim2_vml_deviceiiffffPfS_S_S_S_S__param_8,
	.param .u64 .ptr .align 1 _Z27update_mu_q_dim2_vml_deviceiiffffPfS_S_S_S_S__param_9,
	.param .u64 .ptr .align 1 _Z27update_mu_q_dim2_vml_deviceiiffffPfS_S_S_S_S__param_10,
	.param .u64 .ptr .align 1 _Z27update_mu_q_dim2_vml_deviceiiffffPfS_S_S_S_S__param_11
)
{
	.reg .pred 	%p<4>;
	.reg .b32 	%r<14>;
	.reg .b32 	%f<21>;
	.reg .b64 	%rd<21>;

	ld.param.u32 	%r3, [_Z27update_mu_q_dim2_vml_deviceiiffffPfS_S_S_S_S__param_0];
	ld.param.u32 	%r4, [_Z27update_mu_q_dim2_vml_deviceiiffffPfS_S_S_S_S__param_1];
	ld.param.f32 	%f1, [_Z27update_mu_q_dim2_vml_deviceiiffffPfS_S_S_S_S__param_2];
	ld.param.f32 	%f2, [_Z27update_mu_q_dim2_vml_deviceiiffffPfS_S_S_S_S__param_3];
	ld.param.f32 	%f3, [_Z27update_mu_q_dim2_vml_deviceiiffffPfS_S_S_S_S__param_4];
	ld.param.f32 	%f4, [_Z27update_mu_q_dim2_vml_deviceiiffffPfS_S_S_S_S__param_5];
	ld.param.u64 	%rd2, [_Z27update_mu_q_dim2_vml_deviceiiffffPfS_S_S_S_S__param_7];
	ld.param.u64 	%rd3, [_Z27update_mu_q_dim2_vml_deviceiiffffPfS_S_S_S_S__param_8];
	ld.param.u64 	%rd4, [_Z27update_mu_q_dim2_vml_deviceiiffffPfS_S_S_S_S__param_9];
	ld.param.u64 	%rd5, [_Z27update_mu_q_dim2_vml_deviceiiffffPfS_S_S_S_S__param_10];
	ld.param.u64 	%rd6, [_Z27update_mu_q_dim2_vml_deviceiiffffPfS_S_S_S_S__param_11];
	mov.u32 	%r6, %ntid.x;
	mov.u32 	%r7, %ctaid.x;
	mov.u32 	%r8, %tid.x;
	mad.lo.s32 	%r1, %r6, %r7, %r8;
	mov.u32 	%r9, %ntid.y;
	mov.u32 	%r10, %ctaid.y;
	mov.u32 	%r11, %tid.y;
	mad.lo.s32 	%r12, %r9, %r10, %r11;
	setp.ge.s32 	%p1, %r1, %r3;
	setp.ge.s32 	%p2, %r12, %r4;
	or.pred  	%p3, %p1, %p2;
	@%p3 bra 	$L__BB5_2;
	ld.param.u64 	%rd20, [_Z27update_mu_q_dim2_vml_deviceiiffffPfS_S_S_S_S__param_6];
	cvta.to.global.u64 	%rd7, %rd20;
	cvta.to.global.u64 	%rd8, %rd2;
	cvta.to.global.u64 	%rd9, %rd3;
	cvta.to.global.u64 	%rd10, %rd4;
	cvta.to.global.u64 	%rd11, %rd5;
	cvta.to.global.u64 	%rd12, %rd6;
	mad.lo.s32 	%r13, %r12, %r3, %r1;
	mul.wide.s32 	%rd13, %r13, 4;
	add.s64 	%rd14, %rd7, %rd13;
	ld.global.f32 	%f5, [%rd14];
	add.s64 	%rd15, %rd8, %rd13;
	ld.global.f32 	%f6, [%rd15];
	add.f32 	%f7, %f5, %f6;
	add.s64 	%rd16, %rd9, %rd13;
	ld.global.f32 	%f8, [%rd16];
	sub.f32 	%f9, %f7, %f8;
	add.s64 	%rd17, %rd10, %rd13;
	ld.global.f32 	%f10, [%rd17];
	fma.rn.f32 	%f11, %f1, %f9, %f10;
	max.f32 	%f12, %f11, 0f00000000;
	sub.f32 	%f13, %f12, %f10;
	fma.rn.f32 	%f14, %f4, %f13, %f12;
	mul.f32 	%f15, %f2, %f14;
	add.s64 	%rd18, %rd11, %rd13;
	ld.global.f32 	%f16, [%rd18];
	sub.f32 	%f17, %f16, %f15;
	st.global.f32 	[%rd18], %f17;
	mul.f32 	%f18, %f3, %f14;
	add.s64 	%rd19, %rd12, %rd13;
	ld.global.f32 	%f19, [%rd19];
	sub.f32 	%f20, %f19, %f18;
	st.global.f32 	[%rd19], %f20;
	st.global.f32 	[%rd17], %f12;
$L__BB5_2:
	ret;

}
	// .globl	_Z27update_mu_q_dim3_vml_deviceiifffffPfS_S_S_S_S_S_S_
.visible .entry _Z27update_mu_q_dim3_vml_deviceiifffffPfS_S_S_S_S_S_S_(
	.param .u32 _Z27update_mu_q_dim3_vml_deviceiifffffPfS_S_S_S_S_S_S__param_0,
	.param .u32 _Z27update_mu_q_dim3_vml_deviceiifffffPfS_S_S_S_S_S_S__param_1,
	.param .f32 _Z27update_mu_q_dim3_vml_deviceiifffffPfS_S_S_S_S_S_S__param_2,
	.param .f32 _Z27update_mu_q_dim3_vml_deviceiifffffPfS_S_S_S_S_S_S__param_3,
	.param .f32 _Z27update_mu_q_dim3_vml_deviceiifffffPfS_S_S_S_S_S_S__param_4,
	.param .f32 _Z27update_mu_q_dim3_vml_deviceiifffffPfS_S_S_S_S_S_S__param_5,
	.param .f32 _Z27update_mu_q_dim3_vml_deviceiifffffPfS_S_S_S_S_S_S__param_6,
	.param .u64 .ptr .align 1 _Z27update_mu_q_dim3_vml_deviceiifffffPfS_S_S_S_S_S_S__param_7,
	.param .u64 .ptr .align 1 _Z27update_mu_q_dim3_vml_deviceiifffffPfS_S_S_S_S_S_S__param_8,
	.param .u64 .ptr .align 1 _Z27update_mu_q_dim3_vml_deviceiifffffPfS_S_S_S_S_S_S__param_9,
	.param .u64 .ptr .align 1 _Z27update_mu_q_dim3_vml_deviceiifffffPfS_S_S_S_S_S_S__param_10,
	.param .u64 .ptr .align 1 _Z27update_mu_q_dim3_vml_deviceiifffffPfS_S_S_S_S_S_S__param_11,
	.param .u64 .ptr .align 1 _Z27update_mu_q_dim3_vml_deviceiifffffPfS_S_S_S_S_S_S__param_12,
	.param .u64 .ptr .align 1 _Z27update_mu_q_dim3_vml_deviceiifffffPfS_S_S_S_S_S_S__param_13,
	.param .u64 .ptr .align 1 _Z27update_mu_q_dim3_vml_deviceiifffffPfS_S_S_S_S_S_S__param_14
)
{
	.reg .pred 	%p<4>;
	.reg .b32 	%r<14>;
	.reg .b32 	%f<27>;
	.reg .b64 	%rd<27>;

	ld.param.u32 	%r3, [_Z27update_mu_q_dim3_vml_deviceiifffffPfS_S_S_S_S_S_S__param_0];
	ld.param.u32 	%r4, [_Z27update_mu_q_dim3_vml_deviceiifffffPfS_S_S_S_S_S_S__param_1];
	ld.param.f32 	%f1, [_Z27update_mu_q_dim3_vml_deviceiifffffPfS_S_S_S_S_S_S__param_2];
	ld.param.f32 	%f2, [_Z27update_mu_q_dim3_vml_deviceiifffffPfS_S_S_S_S_S_S__param_3];
	ld.param.f32 	%f3, [_Z27update_mu_q_dim3_vml_deviceiifffffPfS_S_S_S_S_S_S__param_4];
	ld.param.f32 	%f4, [_Z27update_mu_q_dim3_vml_deviceiifffffPfS_S_S_S_S_S_S__param_5];
	ld.param.f32 	%f5, [_Z27update_mu_q_dim3_vml_deviceiifffffPfS_S_S_S_S_S_S__param_6];
	ld.param.u64 	%rd2, [_Z27update_mu_q_dim3_vml_deviceiifffffPfS_S_S_S_S_S_S__param_8];
	ld.param.u64 	%rd3, [_Z27update_mu_q_dim3_vml_deviceiifffffPfS_S_S_S_S_S_S__param_9];
	ld.param.u64 	%rd4, [_Z27update_mu_q_dim3_vml_deviceiifffffPfS_S_S_S_S_S_S__param_10];
	ld.param.u64 	%rd5, [_Z27update_mu_q_dim3_vml_deviceiifffffPfS_S_S_S_S_S_S__param_11];
	ld.param.u64 	%rd6, [_Z27update_mu_q_dim3_vml_deviceiifffffPfS_S_S_S_S_S_S__param_12];
	ld.param.u64 	%rd7, [_Z27update_mu_q_dim3_vml_deviceiifffffPfS_S_S_S_S_S_S__param_13];
	ld.param.u64 	%rd8, [_Z27update_mu_q_dim3_vml_deviceiifffffPfS_S_S_S_S_S_S__param_14];
	mov.u32 	%r6, %ntid.x;
	mov.u32 	%r7, %ctaid.x;
	mov.u32 	%r8, %tid.x;
	mad.lo.s32 	%r1, %r6, %r7, %r8;
	mov.u32 	%r9, %ntid.y;
	mov.u32 	%r10, %ctaid.y;
	mov.u32 	%r11, %tid.y;
	mad.lo.s32 	%r12, %r9, %r10, %r11;
	setp.ge.s32 	%p1, %r1, %r3;
	setp.ge.s32 	%p2, %r12, %r4;
	or.pred  	%p3, %p1, %p2;
	@%p3 bra 	$L__BB6_2;
	ld.param.u64 	%rd26, [_Z27update_mu_q_dim3_vml_deviceiifffffPfS_S_S_S_S_S_S__param_7];
	cvta.to.global.u64 	%rd9, %rd26;
	cvta.to.global.u64 	%rd10, %rd2;
	cvta.to.global.u64 	%rd11, %rd3;
	cvta.to.global.u64 	%rd12, %rd4;
	cvta.to.global.u64 	%rd13, %rd5;
	cvta.to.global.u64 	%rd14, %rd6;
	cvta.to.global.u64 	%rd15, %rd7;
	cvta.to.global.u64 	%rd16, %rd8;
	mad.lo.s32 	%r13, %r12, %r3, %r1;
	mul.wide.s32 	%rd17, %r13, 4;
	add.s64 	%rd18, %rd9, %rd17;
	ld.global.f32 	%f6, [%rd18];
	add.s64 	%rd19, %rd10, %rd17;
	ld.global.f32 	%f7, [%rd19];
	add.f32 	%f8, %f6, %f7;
	add.s64 	%rd20, %rd11, %rd17;
	ld.global.f32 	%f9, [%rd20];
	add.f32 	%f10, %f8, %f9;
	add.s64 	%rd21, %rd12, %rd17;
	ld.global.f32 	%f11, [%rd21];
	sub.f32 	%f12, %f10, %f11;
	add.s64 	%rd22, %rd13, %rd17;
	ld.global.f32 	%f13, [%rd22];
	fma.rn.f32 	%f14, %f1, %f12, %f13;
	max.f32 	%f15, %f14, 0f00000000;
	sub.f32 	%f16, %f15, %f13;
	fma.rn.f32 	%f17, %f5, %f16, %f15;
	mul.f32 	%f18, %f2, %f17;
	add.s64 	%rd23, %rd14, %rd17;
	ld.global.f32 	%f19, [%rd23];
	sub.f32 	%f20, %f19, %f18;
	st.global.f32 	[%rd23], %f20;
	mul.f32 	%f21, %f3, %f17;
	add.s64 	%rd24, %rd15, %rd17;
	ld.global.f32 	%f22, [%rd24];
	sub.f32 	%f23, %f22, %f21;
	st.global.f32 	[%rd24], %f23;
	mul.f32 	%f24, %f4, %f17;
	add.s64 	%rd25, %rd16, %rd17;
	ld.global.f32 	%f25, [%rd25];
	sub.f32 	%f26, %f25, %f24;
	st.global.f32 	[%rd25], %f26;
	st.global.f32 	[%rd22], %f15;
$L__BB6_2:
	ret;

}
	// .globl	_Z40update_mu_q_dim3_vml_segmentation_deviceiifffffPfS_S_fffS_S_S_S_S_S_S_
.visible .entry _Z40update_mu_q_dim3_vml_segmentation_deviceiifffffPfS_S_fffS_S_S_S_S_S_S_(
	.param .u32 _Z40update_mu_q_dim3_vml_segmentation_deviceiifffffPfS_S_fffS_S_S_S_S_S_S__param_0,
	.param .u32 _Z40update_mu_q_dim3_vml_segmentation_deviceiifffffPfS_S_fffS_S_S_S_S_S_S__param_1,
	.param .f32 _Z40update_mu_q_dim3_vml_segmentation_deviceiifffffPfS_S_fffS_S_S_S_S_S_S__param_2,
	.param .f32 _Z40update_mu_q_dim3_vml_segmentation_deviceiifffffPfS_S_fffS_S_S_S_S_S_S__param_3,
	.param .f32 _Z40update_mu_q_dim3_vml_segmentation_deviceiifffffPfS_S_fffS_S_S_S_S_S_S__param_4,
	.param .f32 _Z40update_mu_q_dim3_vml_segmentation_deviceiifffffPfS_S_fffS_S_S_S_S_S_S__param_5,
	.param .f32 _Z40update_mu_q_dim3_vml_segmentation_deviceiifffffPfS_S_fffS_S_S_S_S_S_S__param_6,
	.param .u64 .ptr .align 1 _Z40update_mu_q_dim3_vml_segmentation_deviceiifffffPfS_S_fffS_S_S_S_S_S_S__param_7,
	.param .u64 .ptr .align 1 _Z40update_mu_q_dim3_vml_segmentation_deviceiifffffPfS_S_fffS_S_S_S_S_S_S__param_8,
	.param .u64 .ptr .align 1 _Z40update_mu_q_dim3_vml_segmentation_deviceiifffffPfS_S_fffS_S_S_S_S_S_S__param_9,
	.param .f32 _Z40update_mu_q_dim3_vml_segmentation_deviceiifffffPfS_S_fffS_S_S_S_S_S_S__param_10,
	.param .f32 _Z40update_mu_q_dim3_vml_segmentation_deviceiifffffPfS_S_fffS_S_S_S_S_S_S__param_11,
	.param .f32 _Z40update_mu_q_dim3_vml_segmentation_deviceiifffffPfS_S_fffS_S_S_S_S_S_S__param_12,
	.param .u64 .ptr .align 1 _Z40update_mu_q_dim3_vml_segmentation_deviceiifffffPfS_S_fffS_S_S_S_S_S_S__param_13,
	.param .u64 .ptr .align 1 _Z40update_mu_q_dim3_vml_segmentation_deviceiifffffPfS_S_fffS_S_S_S_S_S_S__param_14,
	.param .u64 .ptr .align 1 _Z40update_mu_q_dim3_vml_segmentation_deviceiifffffPfS_S_fffS_S_S_S_S_S_S__param_15,
	.param .u64 .ptr .align 1 _Z40update_mu_q_dim3_vml_segmentation_deviceiifffffPfS_S_fffS_S_S_S_S_S_S__param_16,
	.param .u64 .ptr .align 1 _Z40update_mu_q_dim3_vml_segmentation_deviceiifffffPfS_S_fffS_S_S_S_S_S_S__param_17,
	.param .u64 .ptr .align 1 _Z40update_mu_q_dim3_vml_segmentation_deviceiifffffPfS_S_fffS_S_S_S_S_S_S__param_18,
	.param .u64 .ptr .align 1 _Z40update_mu_q_dim3_vml_segmentation_deviceiifffffPfS_S_fffS_S_S_S_S_S_S__param_19
)
{
	.reg .pred 	%p<4>;
	.reg .b32 	%r<14>;
	.reg .b32 	%f<38>;
	.reg .b64 	%rd<35>;

	ld.param.u32 	%r3, [_Z40update_mu_q_dim3_vml_segmentation_deviceiifffffPfS_S_fffS_S_S_S_S_S_S__param_0];
	ld.param.u32 	%r4, [_Z40update_mu_q_dim3_vml_segmentation_deviceiifffffPfS_S_fffS_S_S_S_S_S_S__param_1];
	ld.param.f32 	%f1, [_Z40update_mu_q_dim3_vml_segmentation_deviceiifffffPfS_S_fffS_S_S_S_S_S_S__param_2];
	ld.param.f32 	%f2, [_Z40update_mu_q_dim3_vml_segmentation_deviceiifffffPfS_S_fffS_S_S_S_S_S_S__param_3];
	ld.param.f32 	%f3, [_Z40update_mu_q_dim3_vml_segmentation_deviceiifffffPfS_S_fffS_S_S_S_S_S_S__param_4];
	ld.param.f32 	%f4, [_Z40update_mu_q_dim3_vml_segmentation_deviceiifffffPfS_S_fffS_S_S_S_S_S_S__param_5];
	ld.param.f32 	%f5, [_Z40update_mu_q_dim3_vml_segmentation_deviceiifffffPfS_S_fffS_S_S_S_S_S_S__param_6];
	ld.param.u64 	%rd2, [_Z40update_mu_q_dim3_vml_segmentation_deviceiifffffPfS_S_fffS_S_S_S_S_S_S__param_8];
	ld.param.u64 	%rd3, [_Z40update_mu_q_dim3_vml_segmentation_deviceiifffffPfS_S_fffS_S_S_S_S_S_S__param_9];
	ld.param.f32 	%f6, [_Z40update_mu_q_dim3_vml_segmentation_deviceiifffffPfS_S_fffS_S_S_S_S_S_S__param_10];
	ld.param.f32 	%f7, [_Z40update_mu_q_dim3_vml_segmentation_deviceiifffffPfS_S_fffS_S_S_S_S_S_S__param_11];
	ld.param.f32 	%f8, [_Z40update_mu_q_dim3_vml_segmentation_deviceiifffffPfS_S_fffS_S_S_S_S_S_S__param_12];
	ld.param.u64 	%rd6, [_Z40update_mu_q_dim3_vml_segmentation_deviceiifffffPfS_S_fffS_S_S_S_S_S_S__param_15];
	ld.param.u64 	%rd7, [_Z40update_mu_q_dim3_vml_segmentation_deviceiifffffPfS_S_fffS_S_S_S_S_S_S__param_16];
	ld.param.u64 	%rd8, [_Z40update_mu_q_dim3_vml_segmentation_deviceiifffffPfS_S_fffS_S_S_S_S_S_S__param_17];
	ld.param.u64 	%rd9, [_Z40update_mu_q_dim3_vml_segmentation_deviceiifffffPfS_S_fffS_S_S_S_S_S_S__param_18];
	ld.param.u64 	%rd10, [_Z40update_mu_q_dim3_vml_segmentation_deviceiifffffPfS_S_fffS_S_S_S_S_S_S__param_19];
	mov.u32 	%r6, %ntid.x;
	mov.u32 	%r7, %ctaid.x;
	mov.u32 	%r8, %tid.x;
	mad.lo.s32 	%r1, %r6, %r7, %r8;
	mov.u32 	%r9, %ntid.y;
	mov.u32 	%r10, %ctaid.y;
	mov.u32 	%r11, %tid.y;
	mad.lo.s32 	%r12, %r9, %r10, %r11;
	setp.ge.s32 	%p1, %r1, %r3;
	setp.ge.s32 	%p2, %r12, %r4;
	or.pred  	%p3, %p1, %p2;
	@%p3 bra 	$L__BB7_2;
	ld.param.u64 	%rd34, [_Z40update_mu_q_dim3_vml_segmentation_deviceiifffffPfS_S_fffS_S_S_S_S_S_S__param_14];
	ld.param.u64 	%rd33, [_Z40update_mu_q_dim3_vml_segmentation_deviceiifffffPfS_S_fffS_S_S_S_S_S_S__param_13];
	ld.param.u64 	%rd32, [_Z40update_mu_q_dim3_vml_segmentation_deviceiifffffPfS_S_fffS_S_S_S_S_S_S__param_7];
	cvta.to.global.u64 	%rd11, %rd33;
	cvta.to.global.u64 	%rd12, %rd34;
	cvta.to.global.u64 	%rd13, %rd6;
	cvta.to.global.u64 	%rd14, %rd32;
	cvta.to.global.u64 	%rd15, %rd2;
	cvta.to.global.u64 	%rd16, %rd3;
	cvta.to.global.u64 	%rd17, %rd7;
	cvta.to.global.u64 	%rd18, %rd8;
	cvta.to.global.u64 	%rd19, %rd9;
	cvta.to.global.u64 	%rd20, %rd10;
	mad.lo.s32 	%r13, %r12, %r3, %r1;
	mul.wide.s32 	%rd21, %r13, 4;
	add.s64 	%rd22, %rd11, %rd21;
	ld.global.f32 	%f9, [%rd22];
	sub.f32 	%f10, %f9, %f6;
	add.s64 	%rd23, %rd12, %rd21;
	ld.global.f32 	%f11, [%rd23];
	sub.f32 	%f12, %f11, %f7;
	add.s64 	%rd24, %rd13, %rd21;
	ld.global.f32 	%f13, [%rd24];
	sub.f32 	%f14, %f13, %f8;
	add.s64 	%rd25, %rd14, %rd21;
	ld.global.f32 	%f15, [%rd25];
	add.s64 	%rd26, %rd15, %rd21;
	ld.global.f32 	%f16, [%rd26];
	add.f32 	%f17, %f15, %f16;
	add.s64 	%rd27, %rd16, %rd21;
	ld.global.f32 	%f18, [%rd27];
	add.f32 	%f19, %f17, %f18;
	mul.f32 	%f20, %f12, %f12;
	fma.rn.f32 	%f21, %f10, %f10, %f20;
	fma.rn.f32 	%f22, %f14, %f14, %f21;
	sub.f32 	%f23, %f19, %f22;
	add.s64 	%rd28, %rd17, %rd21;
	ld.global.f32 	%f24, [%rd28];
	fma.rn.f32 	%f25, %f1, %f23, %f24;
	max.f32 	%f26, %f25, 0f00000000;
	sub.f32 	%f27, %f26, %f24;
	fma.rn.f32 	%f28, %f5, %f27, %f26;
	mul.f32 	%f29, %f2, %f28;
	add.s64 	%rd29, %rd18, %rd21;
	ld.global.f32 	%f30, [%rd29];
	sub.f32 	%f31, %f30, %f29;
	st.global.f32 	[%rd29], %f31;
	mul.f32 	%f32, %f3, %f28;
	add.s64 	%rd30, %rd19, %rd21;
	ld.global.f32 	%f33, [%rd30];
	sub.f32 	%f34, %f33, %f32;
	st.global.f32 	[%rd30], %f34;
	mul.f32 	%f35, %f4, %f28;
	add.s64 	%rd31, %rd20, %rd21;
	ld.global.f32 	%f36, [%rd31];
	sub.f32 	%f37, %f36, %f35;
	st.global.f32 	[%rd31], %f37;
	st.global.f32 	[%rd28], %f26;
$L__BB7_2:
	ret;

}
	// .globl	_Z33update_mu_q_dim2_vml_chunk_deviceiiiiiffffPfS_S_S_S_S_
.visible .entry _Z33update_mu_q_dim2_vml_chunk_deviceiiiiiffffPfS_S_S_S_S_(
	.param .u32 _Z33update_mu_q_dim2_vml_chunk_deviceiiiiiffffPfS_S_S_S_S__param_0,
	.param .u32 _Z33update_mu_q_dim2_vml_chunk_deviceiiiiiffffPfS_S_S_S_S__param_1,
	.param .u32 _Z33update_mu_q_dim2_vml_chunk_deviceiiiiiffffPfS_S_S_S_S__param_2,
	.param .u32 _Z33update_mu_q_dim2_vml_chunk_deviceiiiiiffffPfS_S_S_S_S__param_3,
	.param .u32 _Z33update_mu_q_dim2_vml_chunk_deviceiiiiiffffPfS_S_S_S_S__param_4,
	.param .f32 _Z33update_mu_q_dim2_vml_chunk_deviceiiiiiffffPfS_S_S_S_S__param_5,
	.param .f32 _Z33update_mu_q_dim2_vml_chunk_deviceiiiiiffffPfS_S_S_S_S__param_6,
	.param .f32 _Z33update_mu_q_dim2_vml_chunk_deviceiiiiiffffPfS_S_S_S_S__param_7,
	.param .f32 _Z33update_mu_q_dim2_vml_chunk_deviceiiiiiffffPfS_S_S_S_S__param_8,
	.param .u64 .ptr .align 1 _Z33update_mu_q_dim2_vml_chunk_deviceiiiiiffffPfS_S_S_S_S__param_9,
	.param .u64 .ptr .align 1 _Z33update_mu_q_dim2_vml_chunk_deviceiiiiiffffPfS_S_S_S_S__param_10,
	.param .u64 .ptr .align 1 _Z33update_mu_q_dim2_vml_chunk_deviceiiiiiffffPfS_S_S_S_S__param_11,
	.param .u64 .ptr .align 1 _Z33update_mu_q_dim2_vml_chunk_deviceiiiiiffffPfS_S_S_S_S__param_12,
	.param .u64 .ptr .align 1 _Z33update_mu_q_dim2_vml_chunk_deviceiiiiiffffPfS_S_S_S_S__param_13,
	.param .u64 .ptr .align 1 _Z33update_mu_q_dim2_vml_chunk_deviceiiiiiffffPfS_S_S_S_S__param_14
)
{
	.reg .pred 	%p<4>;
	.reg .b32 	%r<20>;
	.reg .b32 	%f<21>;
	.reg .b64 	%rd<25>;

	ld.param.u32 	%r4, [_Z33update_mu_q_dim2_vml_chunk_deviceiiiiiffffPfS_S_S_S_S__param_0];
	ld.param.u32 	%r5, [_Z33update_mu_q_dim2_vml_chunk_deviceiiiiiffffPfS_S_S_S_S__param_1];
	ld.param.u32 	%r6, [_Z33update_mu_q_dim2_vml_chunk_deviceiiiiiffffPfS_S_S_S_S__param_2];
	ld.param.u32 	%r7, [_Z33update_mu_q_dim2_vml_chunk_deviceiiiiiffffPfS_S_S_S_S__param_3];
	ld.param.u32 	%r9, [_Z33update_mu_q_dim2_vml_chunk_deviceiiiiiffffPfS_S_S_S_S__param_4];
	ld.param.f32 	%f1, [_Z33update_mu_q_dim2_vml_chunk_deviceiiiiiffffPfS_S_S_S_S__param_5];
	ld.param.f32 	%f2, [_Z33update_mu_q_dim2_vml_chunk_deviceiiiiiffffPfS_S_S_S_S__param_6];
	ld.param.f32 	%f3, [_Z33update_mu_q_dim2_vml_chunk_deviceiiiiiffffPfS_S_S_S_S__param_7];
	ld.param.f32 	%f4, [_Z33update_mu_q_dim2_vml_chunk_deviceiiiiiffffPfS_S_S_S_S__param_8];
	ld.param.u64 	%rd2, [_Z33update_mu_q_dim2_vml_chunk_deviceiiiiiffffPfS_S_S_S_S__param_10];
	ld.param.u64 	%rd3, [_Z33update_mu_q_dim2_vml_chunk_deviceiiiiiffffPfS_S_S_S_S__param_11];
	ld.param.u64 	%rd4, [_Z33update_mu_q_dim2_vml_chunk_deviceiiiiiffffPfS_S_S_S_S__param_12];
	mov.u32 	%r10, %ntid.x;
	mov.u32 	%r11, %ctaid.x;
	mov.u32 	%r12, %tid.x;
	mad.lo.s32 	%r1, %r10, %r11, %r12;
	mov.u32 	%r13, %ntid.y;
	mov.u32 	%r14, %ctaid.y;
	mov.u32 	%r15, %tid.y;
	mad.lo.s32 	%r16, %r13, %r14, %r15;
	add.s32 	%r3, %r9, %r1;
	setp.ge.s32 	%p1, %r3, %r4;
	setp.ge.s32 	%p2, %r16, %r7;
	or.pred  	%p3, %p1, %p2;
	@%p3 bra 	$L__BB8_2;
	ld.param.u64 	%rd24, [_Z33update_mu_q_dim2_vml_chunk_deviceiiiiiffffPfS_S_S_S_S__param_14];
	ld.param.u64 	%rd23, [_Z33update_mu_q_dim2_vml_chunk_deviceiiiiiffffPfS_S_S_S_S__param_13];
	ld.param.u64 	%rd22, [_Z33update_mu_q_dim2_vml_chunk_deviceiiiiiffffPfS_S_S_S_S__param_9];
	cvta.to.global.u64 	%rd7, %rd22;
	cvta.to.global.u64 	%rd8, %rd2;
	cvta.to.global.u64 	%rd9, %rd3;
	cvta.to.global.u64 	%rd10, %rd4;
	cvta.to.global.u64 	%rd11, %rd23;
	cvta.to.global.u64 	%rd12, %rd24;
	mad.lo.s32 	%r17, %r16, %r4, %r3;
	mul.wide.s32 	%rd13, %r17, 4;
	add.s64 	%rd14, %rd7, %rd13;
	ld.global.f32 	%f5, [%rd14];
	add.s64 	%rd15, %rd8, %rd13;
	ld.global.f32 	%f6, [%rd15];
	add.f32 	%f7, %f5, %f6;
	mad.lo.s32 	%r18, %r6, %r16, %r1;
	mul.wide.s32 	%rd16, %r18, 4;
	add.s64 	%rd17, %rd9, %rd16;
	ld.global.f32 	%f8, [%rd17];
	sub.f32 	%f9, %f7, %f8;
	mad.lo.s32 	%r19, %r5, %r16, %r1;
	mul.wide.s32 	%rd18, %r19, 4;
	add.s64 	%rd19, %rd10, %rd18;
	ld.global.f32 	%f10, [%rd19];
	fma.rn.f32 	%f11, %f1, %f9, %f10;
	max.f32 	%f12, %f11, 0f00000000;
	sub.f32 	%f13, %f12, %f10;
	fma.rn.f32 	%f14, %f4, %f13, %f12;
	mul.f32 	%f15, %f2, %f14;
	add.s64 	%rd20, %rd11, %rd13;
	ld.global.f32 	%f16, [%rd20];
	sub.f32 	%f17, %f16, %f15;
	st.global.f32 	[%rd20], %f17;
	mul.f32 	%f18, %f3, %f14;
	add.s64 	%rd21, %rd12, %rd13;
	ld.global.f32 	%f19, [%rd21];
	sub.f32 	%f20, %f19, %f18;
	st.global.f32 	[%rd21], %f20;
	st.global.f32 	[%rd19], %f12;
$L__BB8_2:
	ret;

}
	// .globl	_Z33update_mu_q_dim3_vml_chunk_deviceiiiiifffffPfS_S_S_S_S_S_S_
.visible .entry _Z33update_mu_q_dim3_vml_chunk_deviceiiiiifffffPfS_S_S_S_S_S_S_(
	.param .u32 _Z33update_mu_q_dim3_vml_chunk_deviceiiiiifffffPfS_S_S_S_S_S_S__param_0,
	.param .u32 _Z33update_mu_q_dim3_vml_chunk_deviceiiiiifffffPfS_S_S_S_S_S_S__param_1,
	.param .u32 _Z33update_mu_q_dim3_vml_chunk_deviceiiiiifffffPfS_S_S_S_S_S_S__param_2,
	.param .u32 _Z33update_mu_q_dim3_vml_chunk_deviceiiiiifffffPfS_S_S_S_S_S_S__param_3,
	.param .u32 _Z33update_mu_q_dim3_vml_chunk_deviceiiiiifffffPfS_S_S_S_S_S_S__param_4,
	.param .f32 _Z33update_mu_q_dim3_vml_chunk_deviceiiiiifffffPfS_S_S_S_S_S_S__param_5,
	.param .f32 _Z33update_mu_q_dim3_vml_chunk_deviceiiiiifffffPfS_S_S_S_S_S_S__param_6,
	.param .f32 _Z33update_mu_q_dim3_vml_chunk_deviceiiiiifffffPfS_S_S_S_S_S_S__param_7,
	.param .f32 _Z33update_mu_q_dim3_vml_chunk_deviceiiiiifffffPfS_S_S_S_S_S_S__param_8,
	.param .f32 _Z33update_mu_q_dim3_vml_chunk_deviceiiiiifffffPfS_S_S_S_S_S_S__param_9,
	.param .u64 .ptr .align 1 _Z33update_mu_q_dim3_vml_chunk_deviceiiiiifffffPfS_S_S_S_S_S_S__param_10,
	.param .u64 .ptr .align 1 _Z33update_mu_q_dim3_vml_chunk_deviceiiiiifffffPfS_S_S_S_S_S_S__param_11,
	.param .u64 .ptr .align 1 _Z33update_mu_q_dim3_vml_chunk_deviceiiiiifffffPfS_S_S_S_S_S_S__param_12,
	.param .u64 .ptr .align 1 _Z33update_mu_q_dim3_vml_chunk_deviceiiiiifffffPfS_S_S_S_S_S_S__param_13,
	.param .u64 .ptr .align 1 _Z33update_mu_q_dim3_vml_chunk_deviceiiiiifffffPfS_S_S_S_S_S_S__param_14,
	.param .u64 .ptr .align 1 _Z33update_mu_q_dim3_vml_chunk_deviceiiiiifffffPfS_S_S_S_S_S_S__param_15,
	.param .u64 .ptr .align 1 _Z33update_mu_q_dim3_vml_chunk_deviceiiiiifffffPfS_S_S_S_S_S_S__param_16,
	.param .u64 .ptr .align 1 _Z33update_mu_q_dim3_vml_chunk_deviceiiiiifffffPfS_S_S_S_S_S_S__param_17
)
{
	.reg .pred 	%p<4>;
	.reg .b32 	%r<20>;
	.reg .b32 	%f<27>;
	.reg .b64 	%rd<31>;

	ld.param.u32 	%r4, [_Z33update_mu_q_dim3_vml_chunk_deviceiiiiifffffPfS_S_S_S_S_S_S__param_0];
	ld.param.u32 	%r5, [_Z33update_mu_q_dim3_vml_chunk_deviceiiiiifffffPfS_S_S_S_S_S_S__param_1];
	ld.param.u32 	%r6, [_Z33update_mu_q_dim3_vml_chunk_deviceiiiiifffffPfS_S_S_S_S_S_S__param_2];
	ld.param.u32 	%r7, [_Z33update_mu_q_dim3_vml_chunk_deviceiiiiifffffPfS_S_S_S_S_S_S__param_3];
	ld.param.u32 	%r9, [_Z33update_mu_q_dim3_vml_chunk_deviceiiiiifffffPfS_S_S_S_S_S_S__param_4];
	ld.param.f32 	%f1, [_Z33update_mu_q_dim3_vml_chunk_deviceiiiiifffffPfS_S_S_S_S_S_S__param_5];
	ld.param.f32 	%f2, [_Z33update_mu_q_dim3_vml_chunk_deviceiiiiifffffPfS_S_S_S_S_S_S__param_6];
	ld.param.f32 	%f3, [_Z33update_mu_q_dim3_vml_chunk_deviceiiiiifffffPfS_S_S_S_S_S_S__param_7];
	ld.param.f32 	%f4, [_Z33update_mu_q_dim3_vml_chunk_deviceiiiiifffffPfS_S_S_S_S_S_S__param_8];
	ld.param.f32 	%f5, [_Z33update_mu_q_dim3_vml_chunk_deviceiiiiifffffPfS_S_S_S_S_S_S__param_9];
	ld.param.u64 	%rd2, [_Z33update_mu_q_dim3_vml_chunk_deviceiiiiifffffPfS_S_S_S_S_S_S__param_11];
	ld.param.u64 	%rd3, [_Z33update_mu_q_dim3_vml_chunk_deviceiiiiifffffPfS_S_S_S_S_S_S__param_12];
	ld.param.u64 	%rd5, [_Z33update_mu_q_dim3_vml_chunk_deviceiiiiifffffPfS_S_S_S_S_S_S__param_14];
	ld.param.u64 	%rd7, [_Z33update_mu_q_dim3_vml_chunk_deviceiiiiifffffPfS_S_S_S_S_S_S__param_16];
	ld.param.u64 	%rd8, [_Z33update_mu_q_dim3_vml_chunk_deviceiiiiifffffPfS_S_S_S_S_S_S__param_17];
	mov.u32 	%r10, %ntid.x;
	mov.u32 	%r11, %ctaid.x;
	mov.u32 	%r12, %tid.x;
	mad.lo.s32 	%r1, %r10, %r11, %r12;
	mov.u32 	%r13, %ntid.y;
	mov.u32 	%r14, %ctaid.y;
	mov.u32 	%r15, %tid.y;
	mad.lo.s32 	%r16, %r13, %r14, %r15;
	add.s32 	%r3, %r9, %r1;
	setp.ge.s32 	%p1, %r3, %r4;
	setp.ge.s32 	%p2, %r16, %r7;
	or.pred  	%p3, %p1, %p2;
	@%p3 bra 	$L__BB9_2;
	ld.param.u64 	%rd30, [_Z33update_mu_q_dim3_vml_chunk_deviceiiiiifffffPfS_S_S_S_S_S_S__param_15];
	ld.param.u64 	%rd29, [_Z33update_mu_q_dim3_vml_chunk_deviceiiiiifffffPfS_S_S_S_S_S_S__param_13];
	ld.param.u64 	%rd28, [_Z33update_mu_q_dim3_vml_chunk_deviceiiiiifffffPfS_S_S_S_S_S_S__param_10];
	cvta.to.global.u64 	%rd9, %rd28;
	cvta.to.global.u64 	%rd10, %rd2;
	cvta.to.global.u64 	%rd11, %rd3;
	cvta.to.global.u64 	%rd12, %rd29;
	cvta.to.global.u64 	%rd13, %rd5;
	cvta.to.global.u64 	%rd14, %rd30;
	cvta.to.global.u64 	%rd15, %rd7;
	cvta.to.global.u64 	%rd16, %rd8;
	mad.lo.s32 	%r17, %r16, %r4, %r3;
	mul.wide.s32 	%rd17, %r17, 4;
	add.s64 	%rd18, %rd9, %rd17;
	ld.global.f32 	%f6, [%rd18];
	add.s64 	%rd19, %rd10, %rd17;
	ld.global.f32 	%f7, [%rd19];
	add.f32 	%f8, %f6, %f7;
	add.s64 	%rd20, %rd11, %rd17;
	ld.global.f32 	%f9, [%rd20];
	add.f32 	%f10, %f8, %f9;
	mad.lo.s32 	%r18, %r6, %r16, %r1;
	mul.wide.s32 	%rd21, %r18, 4;
	add.s64 	%rd22, %rd12, %rd21;
	ld.global.f32 	%f11, [%rd22];
	sub.f32 	%f12, %f10, %f11;
	mad.lo.s32 	%r19, %r5, %r16, %r1;
	mul.wide.s32 	%rd23, %r19, 4;
	add.s64 	%rd24, %rd13, %rd23;
	ld.global.f32 	%f13, [%rd24];
	fma.rn.f32 	%f14, %f1, %f12, %f13;
	max.f32 	%f15, %f14, 0f00000000;
	sub.f32 	%f16, %f15, %f13;
	fma.rn.f32 	%f17, %f5, %f16, %f15;
	mul.f32 	%f18, %f2, %f17;
	add.s64 	%rd25, %rd14, %rd17;
	ld.global.f32 	%f19, [%rd25];
	sub.f32 	%f20, %f19, %f18;
	st.global.f32 	[%rd25], %f20;
	mul.f32 	%f21, %f3, %f17;
	add.s64 	%rd26, %rd15, %rd17;
	ld.global.f32 	%f22, [%rd26];
	sub.f32 	%f23, %f22, %f21;
	st.global.f32 	[%rd26], %f23;
	mul.f32 	%f24, %f4, %f17;
	add.s64 	%rd27, %rd16, %rd17;
	ld.global.f32 	%f25, [%rd27];
	sub.f32 	%f26, %f25, %f24;
	st.global.f32 	[%rd27], %f26;
	st.global.f32 	[%rd24], %f15;
$L__BB9_2:
	ret;

}
	// .globl	_Z46update_mu_q_dim3_vml_chunk_segmentation_deviceiiiifffffPfS_S_fffS_S_S_S_S_S_S_
.visible .entry _Z46update_mu_q_dim3_vml_chunk_segmentation_deviceiiiifffffPfS_S_fffS_S_S_S_S_S_S_(
	.param .u32 _Z46update_mu_q_dim3_vml_chunk_segmentation_deviceiiiifffffPfS_S_fffS_S_S_S_S_S_S__param_0,
	.param .u32 _Z46update_mu_q_dim3_vml_chunk_segmentation_deviceiiiifffffPfS_S_fffS_S_S_S_S_S_S__param_1,
	.param .u32 _Z46update_mu_q_dim3_vml_chunk_segmentation_deviceiiiifffffPfS_S_fffS_S_S_S_S_S_S__param_2,
	.param .u32 _Z46update_mu_q_dim3_vml_chunk_segmentation_deviceiiiifffffPfS_S_fffS_S_S_S_S_S_S__param_3,
	.param .f32 _Z46update_mu_q_dim3_vml_chunk_segmentation_deviceiiiifffffPfS_S_fffS_S_S_S_S_S_S__param_4,
	.param .f32 _Z46update_mu_q_dim3_vml_chunk_segmentation_deviceiiiifffffPfS_S_fffS_S_S_S_S_S_S__param_5,
	.param .f32 _Z46update_mu_q_dim3_vml_chunk_segmentation_deviceiiiifffffPfS_S_fffS_S_S_S_S_S_S__param_6,
	.param .f32 _Z46update_mu_q_dim3_vml_chunk_segmentation_deviceiiiifffffPfS_S_fffS_S_S_S_S_S_S__param_7,
	.param .f32 _Z46update_mu_q_dim3_vml_chunk_segmentation_deviceiiiifffffPfS_S_fffS_S_S_S_S_S_S__param_8,
	.param .u64 .ptr .align 1 _Z46update_mu_q_dim3_vml_chunk_segmentation_deviceiiiifffffPfS_S_fffS_S_S_S_S_S_S__param_9,
	.param .u64 .ptr .align 1 _Z46update_mu_q_dim3_vml_chunk_segmentation_deviceiiiifffffPfS_S_fffS_S_S_S_S_S_S__param_10,
	.param .u64 .ptr .align 1 _Z46update_mu_q_dim3_vml_chunk_segmentation_deviceiiiifffffPfS_S_fffS_S_S_S_S_S_S__param_11,
	.param .f32 _Z46update_mu_q_dim3_vml_chunk_segmentation_deviceiiiifffffPfS_S_fffS_S_S_S_S_S_S__param_12,
	.param .f32 _Z46update_mu_q_dim3_vml_chunk_segmentation_deviceiiiifffffPfS_S_fffS_S_S_S_S_S_S__param_13,
	.param .f32 _Z46update_mu_q_dim3_vml_chunk_segmentation_deviceiiiifffffPfS_S_fffS_S_S_S_S_S_S__param_14,
	.param .u64 .ptr .align 1 _Z46update_mu_q_dim3_vml_chunk_segmentation_deviceiiiifffffPfS_S_fffS_S_S_S_S_S_S__param_15,
	.param .u64 .ptr .align 1 _Z46update_mu_q_dim3_vml_chunk_segmentation_deviceiiiifffffPfS_S_fffS_S_S_S_S_S_S__param_16,
	.param .u64 .ptr .align 1 _Z46update_mu_q_dim3_vml_chunk_segmentation_deviceiiiifffffPfS_S_fffS_S_S_S_S_S_S__param_17,
	.param .u64 .ptr .align 1 _Z46update_mu_q_dim3_vml_chunk_segmentation_deviceiiiifffffPfS_S_fffS_S_S_S_S_S_S__param_18,
	.param .u64 .ptr .align 1 _Z46update_mu_q_dim3_vml_chunk_segmentation_deviceiiiifffffPfS_S_fffS_S_S_S_S_S_S__param_19,
	.param .u64 .ptr .align 1 _Z46update_mu_q_dim3_vml_chunk_segmentation_deviceiiiifffffPfS_S_fffS_S_S_S_S_S_S__param_20,
	.param .u64 .ptr .align 1 _Z46update_mu_q_dim3_vml_chunk_segmentation_deviceiiiifffffPfS_S_fffS_S_S_S_S_S_S__param_21
)
{
	.reg .pred 	%p<4>;
	.reg .b32 	%r<18>;
	.reg .b32 	%f<38>;
	.reg .b64 	%rd<37>;

	ld.param.u32 	%r4, [_Z46update_mu_q_dim3_vml_chunk_segmentation_deviceiiiifffffPfS_S_fffS_S_S_S_S_S_S__param_0];
	ld.param.u32 	%r5, [_Z46update_mu_q_dim3_vml_chunk_segmentation_deviceiiiifffffPfS_S_fffS_S_S_S_S_S_S__param_1];
	ld.param.u32 	%r6, [_Z46update_mu_q_dim3_vml_chunk_segmentation_deviceiiiifffffPfS_S_fffS_S_S_S_S_S_S__param_2];
	ld.param.u32 	%r8, [_Z46update_mu_q_dim3_vml_chunk_segmentation_deviceiiiifffffPfS_S_fffS_S_S_S_S_S_S__param_3];
	ld.param.f32 	%f1, [_Z46update_mu_q_dim3_vml_chunk_segmentation_deviceiiiifffffPfS_S_fffS_S_S_S_S_S_S__param_4];
	ld.param.f32 	%f2, [_Z46update_mu_q_dim3_vml_chunk_segmentation_deviceiiiifffffPfS_S_fffS_S_S_S_S_S_S__param_5];
	ld.param.f32 	%f3, [_Z46update_mu_q_dim3_vml_chunk_segmentation_deviceiiiifffffPfS_S_fffS_S_S_S_S_S_S__param_6];
	ld.param.f32 	%f4, [_Z46update_mu_q_dim3_vml_chunk_segmentation_deviceiiiifffffPfS_S_fffS_S_S_S_S_S_S__param_7];
	ld.param.f32 	%f5, [_Z46update_mu_q_dim3_vml_chunk_segmentation_deviceiiiifffffPfS_S_fffS_S_S_S_S_S_S__param_8];
	ld.param.u64 	%rd3, [_Z46update_mu_q_dim3_vml_chunk_segmentation_deviceiiiifffffPfS_S_fffS_S_S_S_S_S_S__param_11];
	ld.param.f32 	%f6, [_Z46update_mu_q_dim3_vml_chunk_segmentation_deviceiiiifffffPfS_S_fffS_S_S_S_S_S_S__param_12];
	ld.param.f32 	%f7, [_Z46update_mu_q_dim3_vml_chunk_segmentation_deviceiiiifffffPfS_S_fffS_S_S_S_S_S_S__param_13];
	ld.param.f32 	%f8, [_Z46update_mu_q_dim3_vml_chunk_segmentation_deviceiiiifffffPfS_S_fffS_S_S_S_S_S_S__param_14];
	ld.param.u64 	%rd6, [_Z46update_mu_q_dim3_vml_chunk_segmentation_deviceiiiifffffPfS_S_fffS_S_S_S_S_S_S__param_17];
	ld.param.u64 	%rd7, [_Z46update_mu_q_dim3_vml_chunk_segmentation_deviceiiiifffffPfS_S_fffS_S_S_S_S_S_S__param_18];
	ld.param.u64 	%rd8, [_Z46update_mu_q_dim3_vml_chunk_segmentation_deviceiiiifffffPfS_S_fffS_S_S_S_S_S_S__param_19];
	ld.param.u64 	%rd9, [_Z46update_mu_q_dim3_vml_chunk_segmentation_deviceiiiifffffPfS_S_fffS_S_S_S_S_S_S__param_20];
	ld.param.u64 	%rd10, [_Z46update_mu_q_dim3_vml_chunk_segmentation_deviceiiiifffffPfS_S_fffS_S_S_S_S_S_S__param_21];
	mov.u32 	%r9, %ntid.x;
	mov.u32 	%r10, %ctaid.x;
	mov.u32 	%r11, %tid.x;
	mad.lo.s32 	%r1, %r9, %r10, %r11;
	mov.u32 	%r12, %ntid.y;
	mov.u32 	%r13, %ctaid.y;
	mov.u32 	%r14, %tid.y;
	mad.lo.s32 	%r15, %r12, %r13, %r14;
	add.s32 	%r3, %r8, %r1;
	setp.ge.s32 	%p1, %r3, %r4;
	setp.ge.s32 	%p2, %r15, %r6;
	or.pred  	%p3, %p1, %p2;
	@%p3 bra 	$L__BB10_2;
	ld.param.u64 	%rd36, [_Z46update_mu_q_dim3_vml_chunk_segmentation_deviceiiiifffffPfS_S_fffS_S_S_S_S_S_S__param_16];
	ld.param.u64 	%rd35, [_Z46update_mu_q_dim3_vml_chunk_segmentation_deviceiiiifffffPfS_S_fffS_S_S_S_S_S_S__param_15];
	ld.param.u64 	%rd34, [_Z46update_mu_q_dim3_vml_chunk_segmentation_deviceiiiifffffPfS_S_fffS_S_S_S_S_S_S__param_10];
	ld.param.u64 	%rd33, [_Z46update_mu_q_dim3_vml_chunk_segmentation_deviceiiiifffffPfS_S_fffS_S_S_S_S_S_S__param_9];
	cvta.to.global.u64 	%rd11, %rd35;
	cvta.to.global.u64 	%rd12, %rd36;
	cvta.to.global.u64 	%rd13, %rd6;
	cvta.to.global.u64 	%rd14, %rd33;
	cvta.to.global.u64 	%rd15, %rd34;
	cvta.to.global.u64 	%rd16, %rd3;
	cvta.to.global.u64 	%rd17, %rd7;
	cvta.to.global.u64 	%rd18, %rd8;
	cvta.to.global.u64 	%rd19, %rd9;
	cvta.to.global.u64 	%rd20, %rd10;
	mad.lo.s32 	%r16, %r15, %r4, %r3;
	mul.wide.s32 	%rd21, %r16, 4;
	add.s64 	%rd22, %rd11, %rd21;
	ld.global.f32 	%f9, [%rd22];
	sub.f32 	%f10, %f9, %f6;
	add.s64 	%rd23, %rd12, %rd21;
	ld.global.f32 	%f11, [%rd23];
	sub.f32 	%f12, %f11, %f7;
	add.s64 	%rd24, %rd13, %rd21;
	ld.global.f32 	%f13, [%rd24];
	sub.f32 	%f14, %f13, %f8;
	add.s64 	%rd25, %rd14, %rd21;
	ld.global.f32 	%f15, [%rd25];
	add.s64 	%rd26, %rd15, %rd21;
	ld.global.f32 	%f16, [%rd26];
	add.f32 	%f17, %f15, %f16;
	add.s64 	%rd27, %rd16, %rd21;
	ld.global.f32 	%f18, [%rd27];
	add.f32 	%f19, %f17, %f18;
	mul.f32 	%f20, %f12, %f12;
	fma.rn.f32 	%f21, %f10, %f10, %f20;
	fma.rn.f32 	%f22, %f14, %f14, %f21;
	sub.f32 	%f23, %f19, %f22;
	mad.lo.s32 	%r17, %r5, %r15, %r1;
	mul.wide.s32 	%rd28, %r17, 4;
	add.s64 	%rd29, %rd17, %rd28;
	ld.global.f32 	%f24, [%rd29];
	fma.rn.f32 	%f25, %f1, %f23, %f24;
	max.f32 	%f26, %f25, 0f00000000;
	sub.f32 	%f27, %f26, %f24;
	fma.rn.f32 	%f28, %f5, %f27, %f26;
	mul.f32 	%f29, %f2, %f28;
	add.s64 	%rd30, %rd18, %rd21;
	ld.global.f32 	%f30, [%rd30];
	sub.f32 	%f31, %f30, %f29;
	st.global.f32 	[%rd30], %f31;
	mul.f32 	%f32, %f3, %f28;
	add.s64 	%rd31, %rd19, %rd21;
	ld.global.f32 	%f33, [%rd31];
	sub.f32 	%f34, %f33, %f32;
	st.global.f32 	[%rd31], %f34;
	mul.f32 	%f35, %f4, %f28;
	add.s64 	%rd32, %rd20, %rd21;
	ld.global.f32 	%f36, [%rd32];
	sub.f32 	%f37, %f36, %f35;
	st.global.f32 	[%rd32], %f37;
	st.global.f32 	[%rd29], %f26;
$L__BB10_2:
	ret;

}
	// .globl	_Z21update_eta_vml_deviceiiffffPfS_S_S_S_S_S_S_S_S_
.visible .entry _Z21update_eta_vml_deviceiiffffPfS_S_S_S_S_S_S_S_S_(
	.param .u32 _Z21update_eta_vml_deviceiiffffPfS_S_S_S_S_S_S_S_S__param_0,
	.param .u32 _Z21update_eta_vml_deviceiiffffPfS_S_S_S_S_S_S_S_S__param_1,
	.param .f32 _Z21update_eta_vml_deviceiiffffPfS_S_S_S_S_S_S_S_S__param_2,
	.param .f32 _Z21update_eta_vml_deviceiiffffPfS_S_S_S_S_S_S_S_S__param_3,
	.param .f32 _Z21update_eta_vml_deviceiiffffPfS_S_S_S_S_S_S_S_S__param_4,
	.param .f32 _Z21update_eta_vml_deviceiiffffPfS_S_S_S_S_S_S_S_S__param_5,
	.param .u64 .ptr .align 1 _Z21update_eta_vml_deviceiiffffPfS_S_S_S_S_S_S_S_S__param_6,
	.param .u64 .ptr .align 1 _Z21update_eta_vml_deviceiiffffPfS_S_S_S_S_S_S_S_S__param_7,
	.param .u64 .ptr .align 1 _Z21update_eta_vml_deviceiiffffPfS_S_S_S_S_S_S_S_S__param_8,
	.param .u64 .ptr .align 1 _Z21update_eta_vml_deviceiiffffPfS_S_S_S_S_S_S_S_S__param_9,
	.param .u64 .ptr .align 1 _Z21update_eta_vml_deviceiiffffPfS_S_S_S_S_S_S_S_S__param_10,
	.param .u64 .ptr .align 1 _Z21update_eta_vml_deviceiiffffPfS_S_S_S_S_S_S_S_S__param_11,
	.param .u64 .ptr .align 1 _Z21update_eta_vml_deviceiiffffPfS_S_S_S_S_S_S_S_S__param_12,
	.param .u64 .ptr .align 1 _Z21update_eta_vml_deviceiiffffPfS_S_S_S_S_S_S_S_S__param_13,
	.param .u64 .ptr .align 1 _Z21update_eta_vml_deviceiiffffPfS_S_S_S_S_S_S_S_S__param_14,
	.param .u64 .ptr .align 1 _Z21update_eta_vml_deviceiiffffPfS_S_S_S_S_S_S_S_S__param_15
)
{
	.reg .pred 	%p<7>;
	.reg .b32 	%r<21>;
	.reg .b32 	%f<56>;
	.reg .b64 	%rd<35>;

	ld.param.u32 	%r4, [_Z21update_eta_vml_deviceiiffffPfS_S_S_S_S_S_S_S_S__param_0];
	ld.param.u32 	%r5, [_Z21update_eta_vml_deviceiiffffPfS_S_S_S_S_S_S_S_S__param_1];
	ld.param.f32 	%f11, [_Z21update_eta_vml_deviceiiffffPfS_S_S_S_S_S_S_S_S__param_2];
	ld.param.f32 	%f12, [_Z21update_eta_vml_deviceiiffffPfS_S_S_S_S_S_S_S_S__param_3];
	ld.param.f32 	%f13, [_Z21update_eta_vml_deviceiiffffPfS_S_S_S_S_S_S_S_S__param_4];
	ld.param.f32 	%f14, [_Z21update_eta_vml_deviceiiffffPfS_S_S_S_S_S_S_S_S__param_5];
	ld.param.u64 	%rd5, [_Z21update_eta_vml_deviceiiffffPfS_S_S_S_S_S_S_S_S__param_8];
	ld.param.u64 	%rd6, [_Z21update_eta_vml_deviceiiffffPfS_S_S_S_S_S_S_S_S__param_9];
	ld.param.u64 	%rd7, [_Z21update_eta_vml_deviceiiffffPfS_S_S_S_S_S_S_S_S__param_10];
	ld.param.u64 	%rd8, [_Z21update_eta_vml_deviceiiffffPfS_S_S_S_S_S_S_S_S__param_11];
	ld.param.u64 	%rd9, [_Z21update_eta_vml_deviceiiffffPfS_S_S_S_S_S_S_S_S__param_12];
	ld.param.u64 	%rd10, [_Z21update_eta_vml_deviceiiffffPfS_S_S_S_S_S_S_S_S__param_13];
	ld.param.u64 	%rd11, [_Z21update_eta_vml_deviceiiffffPfS_S_S_S_S_S_S_S_S__param_14];
	ld.param.u64 	%rd12, [_Z21update_eta_vml_deviceiiffffPfS_S_S_S_S_S_S_S_S__param_15];
	mov.u32 	%r7, %ntid.x;
	mov.u32 	%r8, %ctaid.x;
	mov.u32 	%r9, %tid.x;
	mad.lo.s32 	%r1, %r7, %r8, %r9;
	mov.u32 	%r10, %ntid.y;
	mov.u32 	%r11, %ctaid.y;
	mov.u32 	%r12, %tid.y;
	mad.lo.s32 	%r13, %r10, %r11, %r12;
	setp.ge.s32 	%p1, %r1, %r4;
	setp.ge.s32 	%p2, %r13, %r5;
	or.pred  	%p3, %p1, %p2;
	@%p3 bra 	$L__BB11_4;
	ld.param.u64 	%rd34, [_Z21update_eta_vml_deviceiiffffPfS_S_S_S_S_S_S_S_S__param_7];
	ld.param.u64 	%rd33, [_Z21update_eta_vml_deviceiiffffPfS_S_S_S_S_S_S_S_S__param_6];
	cvta.to.global.u64 	%rd13, %rd33;
	cvta.to.global.u64 	%rd14, %rd34;
	cvta.to.global.u64 	%rd15, %rd5;
	cvta.to.global.u64 	%rd16, %rd7;
	cvta.to.global.u64 	%rd17, %rd6;
	cvta.to.global.u64 	%rd18, %rd8;
	mad.lo.s32 	%r3, %r13, %r4, %r1;
	mul.wide.s32 	%rd19, %r3, 4;
	add.s64 	%rd1, %rd13, %rd19;
	ld.global.f32 	%f1, [%rd1];
	add.s64 	%rd2, %rd14, %rd19;
	ld.global.f32 	%f2, [%rd2];
	add.s64 	%rd20, %rd15, %rd19;
	ld.global.f32 	%f16, [%rd20];
	add.s64 	%rd21, %rd16, %rd19;
	ld.global.f32 	%f17, [%rd21];
	sub.f32 	%f18, %f16, %f17;
	mul.f32 	%f19, %f12, %f18;
	sub.f32 	%f3, %f1, %f19;
	add.s64 	%rd22, %rd17, %rd19;
	ld.global.f32 	%f20, [%rd22];
	add.s64 	%rd23, %rd18, %rd19;
	ld.global.f32 	%f21, [%rd23];
	sub.f32 	%f22, %f20, %f21;
	mul.f32 	%f23, %f12, %f22;
	sub.f32 	%f4, %f2, %f23;
	abs.f32 	%f24, %f3;
	abs.f32 	%f25, %f4;
	mov.b32 	%r14, %f25;
	mov.b32 	%r15, %f24;
	min.s32 	%r16, %r14, %r15;
	mov.b32 	%f26, %r16;
	max.s32 	%r17, %r15, %r14;
	mov.b32 	%f27, %r17;
	and.b32  	%r18, %r17, -33554432;
	xor.b32  	%r19, %r18, 2122317824;
	mov.b32 	%f28, %r19;
	mul.f32 	%f29, %f26, %f28;
	mul.f32 	%f30, %f27, %f28;
	mul.f32 	%f31, %f29, %f29;
	fma.rn.f32 	%f32, %f30, %f30, %f31;
	sqrt.rn.f32 	%f33, %f32;
	or.b32  	%r20, %r18, 8388608;
	mov.b32 	%f34, %r20;
	mul.f32 	%f35, %f33, %f34;
	setp.eq.f32 	%p4, %f26, 0f00000000;
	selp.f32 	%f36, %f27, %f35, %p4;
	setp.eq.f32 	%p5, %f26, 0f7F800000;
	selp.f32 	%f5, 0f7F800000, %f36, %p5;
	mul.f32 	%f37, %f11, %f12;
	sub.f32 	%f6, %f5, %f37;
	setp.le.f32 	%p6, %f6, 0f00000000;
	mov.f32 	%f54, 0f00000000;
	mov.f32 	%f55, %f54;
	@%p6 bra 	$L__BB11_3;
	mul.f32 	%f38, %f3, %f6;
	div.rn.f32 	%f54, %f38, %f5;
	mul.f32 	%f39, %f4, %f6;
	div.rn.f32 	%f55, %f39, %f5;
$L__BB11_3:
	sub.f32 	%f40, %f54, %f1;
	fma.rn.f32 	%f41, %f14, %f40, %f54;
	sub.f32 	%f42, %f55, %f2;
	fma.rn.f32 	%f43, %f14, %f42, %f55;
	mul.f32 	%f44, %f13, %f41;
	cvta.to.global.u64 	%rd24, %rd9;
	add.s64 	%rd26, %rd24, %rd19;
	ld.global.f32 	%f45, [%rd26];
	add.f32 	%f46, %f45, %f44;
	st.global.f32 	[%rd26], %f46;
	mul.f32 	%f47, %f13, %f43;
	cvta.to.global.u64 	%rd27, %rd10;
	add.s64 	%rd28, %rd27, %rd19;
	ld.global.f32 	%f48, [%rd28];
	add.f32 	%f49, %f48, %f47;
	st.global.f32 	[%rd28], %f49;
	cvta.to.global.u64 	%rd29, %rd11;
	add.s64 	%rd30, %rd29, %rd19;
	ld.global.f32 	%f50, [%rd30];
	sub.f32 	%f51, %f50, %f44;
	st.global.f32 	[%rd30], %f51;
	cvta.to.global.u64 	%rd31, %rd12;
	add.s64 	%rd32, %rd31, %rd19;
	ld.global.f32 	%f52, [%rd32];
	sub.f32 	%f53, %f52, %f47;
	st.global.f32 	[%rd32], %f53;
	st.global.f32 	[%rd1], %f54;
	st.global.f32 	[%rd2], %f55;
$L__BB11_4:
	ret;

}


// ===== COMPILED SASS (sm_100) =====

	.target	sm_100

	.elftype	@"ET_EXEC"


//--------------------- .note.nv.tkinfo           --------------------------
	.section	.note.nv.tkinfo,"",@"SHT_NOTE"
	.sectionflags	@"SHF_NOTE_NV_TKINFO"
	.tkinfo
        /*0018*/ 	.word	0x00000002
        /*0030*/ 	.string	""
        /*0030*/ 	.string	"ptxas"
        /*0030*/ 	.string	"Cuda compilation tools, release 13.0, V13.0.88"
        /*0030*/ 	.string	"Build cuda_13.0.r13.0/compiler.36424714_0"
        /*0030*/ 	.string	"-arch sm_100 -m 64 "



//--------------------- .note.nv.cuinfo           --------------------------
	.section	.note.nv.cuinfo,"",@"SHT_NOTE"
	.sectionflags	@"SHF_NOTE_NV_CUINFO"
        /*0018*/ 	.short	0x0002
        /*001a*/ 	.short	0x0064
        /*001c*/ 	.short	0x0082
	.zero		2


//--------------------- .nv.info                  --------------------------
	.section	.nv.info,"",@"SHT_CUDA_INFO"
	.align	4


	//----- nvinfo : EIATTR_REGCOUNT
	.align		4
        /*0000*/ 	.byte	0x04, 0x2f
        /*0002*/ 	.short	(.L_1 - .L_0)
	.align		4
.L_0:
        /*0004*/ 	.word	index@(_Z30compute_primal_prox_vml_deviceiifPfS_S_S_S_S_)
        /*0008*/ 	.word	0x00000014


	//----- nvinfo : EIATTR_FRAME_SIZE
	.align		4
.L_1:
        /*000c*/ 	.byte	0x04, 0x11
        /*000e*/ 	.short	(.L_3 - .L_2)
	.align		4
.L_2:
        /*0010*/ 	.word	index@(_Z30compute_primal_prox_vml_deviceiifPfS_S_S_S_S_)
        /*0014*/ 	.word	0x00000000


	//----- nvinfo : EIATTR_REGCOUNT
	.align		4
.L_3:
        /*0018*/ 	.byte	0x04, 0x2f
        /*001a*/ 	.short	(.L_5 - .L_4)
	.align		4
.L_4:
        /*001c*/ 	.word	index@(_Z30primal_prox_project_vml_deviceiiPf)
        /*0020*/ 	.word	0x00000008


	//----- nvinfo : EIATTR_FRAME_SIZE
	.align		4
.L_5:
        /*0024*/ 	.byte	0x04, 0x11
        /*0026*/ 	.short	(.L_7 - .L_6)
	.align		4
.L_6:
        /*0028*/ 	.word	index@(_Z30primal_prox_project_vml_deviceiiPf)
        /*002c*/ 	.word	0x00000000


	//----- nvinfo : EIATTR_REGCOUNT
	.align		4
.L_7:
        /*0030*/ 	.byte	0x04, 0x2f
        /*0032*/ 	.short	(.L_9 - .L_8)
	.align		4
.L_8:
        /*0034*/ 	.word	index@(_Z25update_mu_dim2_vml_deviceiifPfS_S_S_)
        /*0038*/ 	.word	0x0000000e


	//----- nvinfo : EIATTR_FRAME_SIZE
	.align		4
.L_9:
        /*003c*/ 	.byte	0x04, 0x11
        /*003e*/ 	.short	(.L_11 - .L_10)
	.align		4
.L_10:
        /*0040*/ 	.word	index@(_Z25update_mu_dim2_vml_deviceiifPfS_S_S_)
        /*0044*/ 	.word	0x00000000


	//----- nvinfo : EIATTR_REGCOUNT
	.align		4
.L_11:
        /*0048*/ 	.byte	0x04, 0x2f
        /*004a*/ 	.short	(.L_13 - .L_12)
	.align		4
.L_12:
        /*004c*/ 	.word	index@(_Z25update_mu_dim3_vml_deviceiifPfS_S_S_S_)
        /*0050*/ 	.word	0x00000010


	//----- nvinfo : EIATTR_FRAME_SIZE
	.align		4
.L_13:
        /*0054*/ 	.byte	0x04, 0x11
        /*0056*/ 	.short	(.L_15 - .L_14)
	.align		4
.L_14:
        /*0058*/ 	.word	index@(_Z25update_mu_dim3_vml_deviceiifPfS_S_S_S_)
        /*005c*/ 	.word	0x00000000


	//----- nvinfo : EIATTR_REGCOUNT
	.align		4
.L_15:
        /*0060*/ 	.byte	0x04, 0x2f
        /*0062*/ 	.short	(.L_17 - .L_16)
	.align		4
.L_16:
        /*0064*/ 	.word	index@(_Z31update_overrelaxation_mu_deviceiifPfS_)
        /*0068*/ 	.word	0x0000000c


	//----- nvinfo : EIATTR_FRAME_SIZE
	.align		4
.L_17:
        /*006c*/ 	.byte	0x04, 0x11
        /*006e*/ 	.short	(.L_19 - .L_18)
	.align		4
.L_18:
        /*0070*/ 	.word	index@(_Z31update_overrelaxation_mu_deviceiifPfS_)
        /*0074*/ 	.word	0x00000000


	//----- nvinfo : EIATTR_REGCOUNT
	.align		4
.L_19:
        /*0078*/ 	.byte	0x04, 0x2f
        /*007a*/ 	.short	(.L_21 - .L_20)
	.align		4
.L_20:
        /*007c*/ 	.word	index@(_Z27update_mu_q_dim2_vml_deviceiiffffPfS_S_S_S_S_)
        /*0080*/ 	.word	0x00000011


	//----- nvinfo : EIATTR_FRAME_SIZE
	.align		4
.L_21:
        /*0084*/ 	.byte	0x04, 0x11
        /*0086*/ 	.short	(.L_23 - .L_22)
	.align		4
.L_22:
        /*0088*/ 	.word	index@(_Z27update_mu_q_dim2_vml_deviceiiffffPfS_S_S_S_S_)
        /*008c*/ 	.word	0x00000000


	//----- nvinfo : EIATTR_REGCOUNT
	.align		4
.L_23:
        /*0090*/ 	.byte	0x04, 0x2f
        /*0092*/ 	.short	(.L_25 - .L_24)
	.align		4
.L_24:
        /*0094*/ 	.word	index@(_Z27update_mu_q_dim3_vml_deviceiifffffPfS_S_S_S_S_S_S_)
        /*0098*/ 	.word	0x00000012


	//----- nvinfo : EIATTR_FRAME_SIZE
	.align		4
.L_25:
        /*009c*/ 	.byte	0x04, 0x11
        /*009e*/ 	.short	(.L_27 - .L_26)
	.align		4
.L_26:
        /*00a0*/ 	.word	index@(_Z27update_mu_q_dim3_vml_deviceiifffffPfS_S_S_S_S_S_S_)
        /*00a4*/ 	.word	0x00000000


	//----- nvinfo : EIATTR_REGCOUNT
	.align		4
.L_27:
        /*00a8*/ 	.byte	0x04, 0x2f
        /*00aa*/ 	.short	(.L_29 - .L_28)
	.align		4
.L_28:
        /*00ac*/ 	.word	index@(_Z40update_mu_q_dim3_vml_segmentation_deviceiifffffPfS_S_fffS_S_S_S_S_S_S_)
        /*00b0*/ 	.word	0x00000016


	//----- nvinfo : EIATTR_FRAME_SIZE
	.align		4
.L_29:
        /*00b4*/ 	.byte	0x04, 0x11
        /*00b6*/ 	.short	(.L_31 - .L_30)
	.align		4
.L_30:
        /*00b8*/ 	.word	index@(_Z40update_mu_q_dim3_vml_segmentation_deviceiifffffPfS_S_fffS_S_S_S_S_S_S_)
        /*00bc*/ 	.word	0x00000000


	//----- nvinfo : EIATTR_REGCOUNT
	.align		4
.L_31:
        /*00c0*/ 	.byte	0x04, 0x2f
        /*00c2*/ 	.short	(.L_33 - .L_32)
	.align		4
.L_32:
        /*00c4*/ 	.word	index@(_Z33update_mu_q_dim2_vml_chunk_deviceiiiiiffffPfS_S_S_S_S_)
        /*00c8*/ 	.word	0x00000012


	//----- nvinfo : EIATTR_FRAME_SIZE
	.align		4
.L_33:
        /*00cc*/ 	.byte	0x04, 0x11
        /*00ce*/ 	.short	(.L_35 - .L_34)
	.align		4
.L_34:
        /*00d0*/ 	.word	index@(_Z33update_mu_q_dim2_vml_chunk_deviceiiiiiffffPfS_S_S_S_S_)
        /*00d4*/ 	.word	0x00000000


	//----- nvinfo : EIATTR_REGCOUNT
	.align		4
.L_35:
        /*00d8*/ 	.byte	0x04, 0x2f
        /*00da*/ 	.short	(.L_37 - .L_36)
	.align		4
.L_36:
        /*00dc*/ 	.word	index@(_Z33update_mu_q_dim3_vml_chunk_deviceiiiiifffffPfS_S_S_S_S_S_S_)
        /*00e0*/ 	.word	0x00000014


	//----- nvinfo : EIATTR_FRAME_SIZE
	.align		4
.L_37:
        /*00e4*/ 	.byte	0x04, 0x11
        /*00e6*/ 	.short	(.L_39 - .L_38)
	.align		4
.L_38:
        /*00e8*/ 	.word	index@(_Z33update_mu_q_dim3_vml_chunk_deviceiiiiifffffPfS_S_S_S_S_S_S_)
        /*00ec*/ 	.word	0x00000000


	//----- nvinfo : EIATTR_REGCOUNT
	.align		4
.L_39:
        /*00f0*/ 	.byte	0x04, 0x2f
        /*00f2*/ 	.short	(.L_41 - .L_40)
	.align		4
.L_40:
        /*00f4*/ 	.word	index@(_Z46update_mu_q_dim3_vml_chunk_segmentation_deviceiiiifffffPfS_S_fffS_S_S_S_S_S_S_)
        /*00f8*/ 	.word	0x0000001a


	//----- nvinfo : EIATTR_FRAME_SIZE
	.align		4
.L_41:
        /*00fc*/ 	.byte	0x04, 0x11
        /*00fe*/ 	.short	(.L_43 - .L_42)
	.align		4
.L_42:
        /*0100*/ 	.word	index@(_Z46update_mu_q_dim3_vml_chunk_segmentation_deviceiiiifffffPfS_S_fffS_S_S_S_S_S_S_)
        /*0104*/ 	.word	0x00000000


	//----- nvinfo : EIATTR_REGCOUNT
	.align		4
.L_43:
        /*0108*/ 	.byte	0x04, 0x2f
        /*010a*/ 	.short	(.L_45 - .L_44)
	.align		4
.L_44:
        /*010c*/ 	.word	index@(_Z21update_eta_vml_deviceiiffffPfS_S_S_S_S_S_S_S_S_)
        /*0110*/ 	.word	0x0000001a


	//----- nvinfo : EIATTR_FRAME_SIZE
	.align		4
.L_45:
        /*0114*/ 	.byte	0x04, 0x11
        /*0116*/ 	.short	(.L_47 - .L_46)
	.align		4
.L_46:
        /*0118*/ 	.word	index@($__internal_1_$__cuda_sm3x_div_rn_noftz_f32_slowpath)
        /*011c*/ 	.word	0x00000000


	//----- nvinfo : EIATTR_FRAME_SIZE
	.align		4
.L_47:
        /*0120*/ 	.byte	0x04, 0x11
        /*0122*/ 	.short	(.L_49 - .L_48)
	.align		4
.L_48:
        /*0124*/ 	.word	index@($__internal_0_$__cuda_sm20_sqrt_rn_f32_slowpath)
        /*0128*/ 	.word	0x00000000


	//----- nvinfo : EIATTR_FRAME_SIZE
	.align		4
.L_49:
        /*012c*/ 	.byte	0x04, 0x11
        /*012e*/ 	.short	(.L_51 - .L_50)
	.align		4
.L_50:
        /*0130*/ 	.word	index@(_Z21update_eta_vml_deviceiiffffPfS_S_S_S_S_S_S_S_S_)
        /*0134*/ 	.word	0x00000000


	//----- nvinfo : EIATTR_MIN_STACK_SIZE
	.align		4
.L_51:
        /*0138*/ 	.byte	0x04, 0x12
        /*013a*/ 	.short	(.L_53 - .L_52)
	.align		4
.L_52:
        /*013c*/ 	.word	index@(_Z21update_eta_vml_deviceiiffffPfS_S_S_S_S_S_S_S_S_)
        /*0140*/ 	.word	0x00000000


	//----- nvinfo : EIATTR_MIN_STACK_SIZE
	.align		4
.L_53:
        /*0144*/ 	.byte	0x04, 0x12
        /*0146*/ 	.short	(.L_55 - .L_54)
	.align		4
.L_54:
        /*0148*/ 	.word	index@(_Z46update_mu_q_dim3_vml_chunk_segmentation_deviceiiiifffffPfS_S_fffS_S_S_S_S_S_S_)
        /*014c*/ 	.word	0x00000000


	//----- nvinfo : EIATTR_MIN_STACK_SIZE
	.align		4
.L_55:
        /*0150*/ 	.byte	0x04, 0x12
        /*0152*/ 	.short	(.L_57 - .L_56)
	.align		4
.L_56:
        /*0154*/ 	.word	index@(_Z33update_mu_q_dim3_vml_chunk_deviceiiiiifffffPfS_S_S_S_S_S_S_)
        /*0158*/ 	.word	0x00000000


	//----- nvinfo : EIATTR_MIN_STACK_SIZE
	.align		4
.L_57:
        /*015c*/ 	.byte	0x04, 0x12
        /*015e*/ 	.short	(.L_59 - .L_58)
	.align		4
.L_58:
        /*0160*/ 	.word	index@(_Z33update_mu_q_dim2_vml_chunk_deviceiiiiiffffPfS_S_S_S_S_)
        /*0164*/ 	.word	0x00000000


	//----- nvinfo : EIATTR_MIN_STACK_SIZE
	.align		4
.L_59:
        /*0168*/ 	.byte	0x04, 0x12
        /*016a*/ 	.short	(.L_61 - .L_60)
	.align		4
.L_60:
        /*016c*/ 	.word	index@(_Z40update_mu_q_dim3_vml_segmentation_deviceiifffffPfS_S_fffS_S_S_S_S_S_S_)
        /*0170*/ 	.word	0x00000000


	//----- nvinfo : EIATTR_MIN_STACK_SIZE
	.align		4
.L_61:
        /*0174*/ 	.byte	0x04, 0x12
        /*0176*/ 	.short	(.L_63 - .L_62)
	.align		4
.L_62:
        /*0178*/ 	.word	index@(_Z27update_mu_q_dim3_vml_deviceiifffffPfS_S_S_S_S_S_S_)
        /*017c*/ 	.word	0x00000000


	//----- nvinfo : EIATTR_MIN_STACK_SIZE
	.align		4
.L_63:
        /*0180*/ 	.byte	0x04, 0x12
        /*0182*/ 	.short	(.L_65 - .L_64)
	.align		4
.L_64:
        /*0184*/ 	.word	index@(_Z27update_mu_q_dim2_vml_deviceiiffffPfS_S_S_S_S_)
        /*0188*/ 	.word	0x00000000


	//----- nvinfo : EIATTR_MIN_STACK_SIZE
	.align		4
.L_65:
        /*018c*/ 	.byte	0x04, 0x12
        /*018e*/ 	.short	(.L_67 - .L_66)
	.align		4
.L_66:
        /*0190*/ 	.word	index@(_Z31update_overrelaxation_mu_deviceiifPfS_)
        /*0194*/ 	.word	0x00000000


	//----- nvinfo : EIATTR_MIN_STACK_SIZE
	.align		4
.L_67:
        /*0198*/ 	.byte	0x04, 0x12
        /*019a*/ 	.short	(.L_69 - .L_68)
	.align		4
.L_68:
        /*019c*/ 	.word	index@(_Z25update_mu_dim3_vml_deviceiifPfS_S_S_S_)
        /*01a0*/ 	.word	0x00000000


	//----- nvinfo : EIATTR_MIN_STACK_SIZE
	.align		4
.L_69:
        /*01a4*/ 	.byte	0x04, 0x12
        /*01a6*/ 	.short	(.L_71 - .L_70)
	.align		4
.L_70:
        /*01a8*/ 	.word	index@(_Z25update_mu_dim2_vml_deviceiifPfS_S_S_)
        /*01ac*/ 	.word	0x00000000


	//----- nvinfo : EIATTR_MIN_STACK_SIZE
	.align		4
.L_71:
        /*01b0*/ 	.byte	0x04, 0x12
        /*01b2*/ 	.short	(.L_73 - .L_72)
	.align		4
.L_72:
        /*01b4*/ 	.word	index@(_Z30primal_prox_project_vml_deviceiiPf)
        /*01b8*/ 	.word	0x00000000


	//----- nvinfo : EIATTR_MIN_STACK_SIZE
	.align		4
.L_73:
        /*01bc*/ 	.byte	0x04, 0x12
        /*01be*/ 	.short	(.L_75 - .L_74)
	.align		4
.L_74:
        /*01c0*/ 	.word	index@(_Z30compute_primal_prox_vml_deviceiifPfS_S_S_S_S_)
        /*01c4*/ 	.word	0x00000000
.L_75:


//--------------------- .nv.compat                --------------------------
	.section	.nv.compat,"",@"SHT_CUDA_COMPAT_INFO"
	.align	4
        /*0000*/ 	.byte	0x02, 0x09, 0x00, 0x00, 0x02, 0x02, 0x01, 0x00, 0x02, 0x05, 0x05, 0x00, 0x03, 0x07, 0x01, 0x01
        /*0010*/ 	.byte	0x02, 0x03, 0x00, 0x00, 0x02, 0x06, 0x01, 0x00, 0x04, 0x0b, 0x08, 0x00, 0x01, 0x00, 0x00, 0x00
        /*0020*/ 	.byte	0x00, 0x00, 0x00, 0x00


//--------------------- .nv.info._Z21update_eta_vml_deviceiiffffPfS_S_S_S_S_S_S_S_S_ --------------------------
	.section	.nv.info._Z21update_eta_vml_deviceiiffffPfS_S_S_S_S_S_S_S_S_,"",@"SHT_CUDA_INFO"
	.sectionflags	@""
	.align	4


	//----- nvinfo : EIATTR_CUDA_API_VERSION
	.align		4
        /*0000*/ 	.byte	0x04, 0x37
        /*0002*/ 	.short	(.L_77 - .L_76)
.L_76:
        /*0004*/ 	.word	0x00000082


	//----- nvinfo : EIATTR_KPARAM_INFO
	.align		4
.L_77:
        /*0008*/ 	.byte	0x04, 0x17
        /*000a*/ 	.short	(.L_79 - .L_78)
.L_78:
        /*000c*/ 	.word	0x00000000
        /*0010*/ 	.short	0x000f
        /*0012*/ 	.short	0x0060
        /*0014*/ 	.byte	0x00, 0xf5, 0x21, 0x00


	//----- nvinfo : EIATTR_KPARAM_INFO
	.align		4
.L_79:
        /*0018*/ 	.byte	0x04, 0x17
        /*001a*/ 	.short	(.L_81 - .L_80)
.L_80:
        /*001c*/ 	.word	0x00000000
        /*0020*/ 	.short	0x000e
        /*0022*/ 	.short	0x0058
        /*0024*/ 	.byte	0x00, 0xf5, 0x21, 0x00


	//----- nvinfo : EIATTR_KPARAM_INFO
	.align		4
.L_81:
        /*0028*/ 	.byte	0x04, 0x17
        /*002a*/ 	.short	(.L_83 - .L_82)
.L_82:
        /*002c*/ 	.word	0x00000000
        /*0030*/ 	.short	0x000d
        /*0032*/ 	.short	0x0050
        /*0034*/ 	.byte	0x00, 0xf5, 0x21, 0x00


	//----- nvinfo : EIATTR_KPARAM_INFO
	.align		4
.L_83:
        /*0038*/ 	.byte	0x04, 0x17
        /*003a*/ 	.short	(.L_85 - .L_84)
.L_84:
        /*003c*/ 	.word	0x00000000
        /*0040*/ 	.short	0x000c
        /*0042*/ 	.short	0x0048
        /*0044*/ 	.byte	0x00, 0xf5, 0x21, 0x00


	//----- nvinfo : EIATTR_KPARAM_INFO
	.align		4
.L_85:
        /*0048*/ 	.byte	0x04, 0x17
        /*004a*/ 	.short	(.L_87 - .L_86)
.L_86:
        /*004c*/ 	.word	0x00000000
        /*0050*/ 	.short	0x000b
        /*0052*/ 	.short	0x0040
        /*0054*/ 	.byte	0x00, 0xf5, 0x21, 0x00


	//----- nvinfo : EIATTR_KPARAM_INFO
	.align		4
.L_87:
        /*0058*/ 	.byte	0x04, 0x17
        /*005a*/ 	.short	(.L_89 - .L_88)
.L_88:
        /*005c*/ 	.word	0x00000000
        /*0060*/ 	.short	0x000a
        /*0062*/ 	.short	0x0038
        /*0064*/ 	.byte	0x00, 0xf5, 0x21, 0x00


	//----- nvinfo : EIATTR_KPARAM_INFO
	.align		4
.L_89:
        /*0068*/ 	.byte	0x04, 0x17
        /*006a*/ 	.short	(.L_91 - .L_90)
.L_90:
        /*006c*/ 	.word	0x00000000
        /*0070*/ 	.short	0x0009
        /*0072*/ 	.short	0x0030
        /*0074*/ 	.byte	0x00, 0xf5, 0x21, 0x00


	//----- nvinfo : EIATTR_KPARAM_INFO
	.align		4
.L_91:
        /*0078*/ 	.byte	0x04, 0x17
        /*007a*/ 	.short	(.L_93 - .L_92)
.L_92:
        /*007c*/ 	.word	0x00000000
        /*0080*/ 	.short	0x0008
        /*0082*/ 	.short	0x0028
        /*0084*/ 	.byte	0x00, 0xf5, 0x21, 0x00


	//----- nvinfo : EIATTR_KPARAM_INFO
	.align		4
.L_93:
        /*0088*/ 	.byte	0x04, 0x17
        /*008a*/ 	.short	(.L_95 - .L_94)
.L_94:
        /*008c*/ 	.word	0x00000000
        /*0090*/ 	.short	0x0007
        /*0092*/ 	.short	0x0020
        /*0094*/ 	.byte	0x00, 0xf5, 0x21, 0x00


	//----- nvinfo : EIATTR_KPARAM_INFO
	.align		4
.L_95:
        /*0098*/ 	.byte	0x04, 0x17
        /*009a*/ 	.short	(.L_97 - .L_96)
.L_96:
        /*009c*/ 	.word	0x00000000
        /*00a0*/ 	.short	0x0006
        /*00a2*/ 	.short	0x0018
        /*00a4*/ 	.byte	0x00, 0xf5, 0x21, 0x00


	//----- nvinfo : EIATTR_KPARAM_INFO
	.align		4
.L_97:
        /*00a8*/ 	.byte	0x04, 0x17
        /*00aa*/ 	.short	(.L_99 - .L_98)
.L_98:
        /*00ac*/ 	.word	0x00000000
        /*00b0*/ 	.short	0x0005
        /*00b2*/ 	.short	0x0014
        /*00b4*/ 	.byte	0x00, 0xf0, 0x11, 0x00


	//----- nvinfo : EIATTR_KPARAM_INFO
	.align		4
.L_99:
        /*00b8*/ 	.byte	0x04, 0x17
        /*00ba*/ 	.short	(.L_101 - .L_100)
.L_100:
        /*00bc*/ 	.word	0x00000000
        /*00c0*/ 	.short	0x0004
        /*00c2*/ 	.short	0x0010
        /*00c4*/ 	.byte	0x00, 0xf0, 0x11, 0x00


	//----- nvinfo : EIATTR_KPARAM_INFO
	.align		4
.L_101:
        /*00c8*/ 	.byte	0x04, 0x17
        /*00ca*/ 	.short	(.L_103 - .L_102)
.L_102:
        /*00cc*/ 	.word	0x00000000
        /*00d0*/ 	.short	0x0003
        /*00d2*/ 	.short	0x000c
        /*00d4*/ 	.byte	0x00, 0xf0, 0x11, 0x00


	//----- nvinfo : EIATTR_KPARAM_INFO
	.align		4
.L_103:
        /*00d8*/ 	.byte	0x04, 0x17
        /*00da*/ 	.short	(.L_105 - .L_104)
.L_104:
        /*00dc*/ 	.word	0x00000000
        /*00e0*/ 	.short	0x0002
        /*00e2*/ 	.short	0x0008
        /*00e4*/ 	.byte	0x00, 0xf0, 0x11, 0x00


	//----- nvinfo : EIATTR_KPARAM_INFO
	.align		4
.L_105:
        /*00e8*/ 	.byte	0x04, 0x17
        /*00ea*/ 	.short	(.L_107 - .L_106)
.L_106:
        /*00ec*/ 	.word	0x00000000
        /*00f0*/ 	.short	0x0001
        /*00f2*/ 	.short	0x0004
        /*00f4*/ 	.byte	0x00, 0xf0, 0x11, 0x00


	//----- nvinfo : EIATTR_KPARAM_INFO
	.align		4
.L_107:
        /*00f8*/ 	.byte	0x04, 0x17
        /*00fa*/ 	.short	(.L_109 - .L_108)
.L_108:
        /*00fc*/ 	.word	0x00000000
        /*0100*/ 	.short	0x0000
        /*0102*/ 	.short	0x0000
        /*0104*/ 	.byte	0x00, 0xf0, 0x11, 0x00


	//----- nvinfo : EIATTR_SPARSE_MMA_MASK
	.align		4
.L_109:
        /*0108*/ 	.byte	0x03, 0x50
        /*010a*/ 	.short	0x0000


	//----- nvinfo : EIATTR_MAXREG_COUNT
	.align		4
        /*010c*/ 	.byte	0x03, 0x1b
        /*010e*/ 	.short	0x00ff


	//----- nvinfo : EIATTR_MERCURY_ISA_VERSION
	.align		4
        /*0110*/ 	.byte	0x03, 0x5f
        /*0112*/ 	.short	0x0101


	//----- nvinfo : EIATTR_VRC_CTA_INIT_COUNT
	.align		4
        /*0114*/ 	.byte	0x02, 0x4a
	.zero		1
	.zero		1


	//----- nvinfo : EIATTR_EXIT_INSTR_OFFSETS
	.align		4
        /*0118*/ 	.byte	0x04, 0x1c
        /*011a*/ 	.short	(.L_111 - .L_110)


	//   ....[0]....
.L_110:
        /*011c*/ 	.word	0x000000c0


	//   ....[1]....
        /*0120*/ 	.word	0x00000840


	//----- nvinfo : EIATTR_CRS_STACK_SIZE
	.align		4
.L_111:
        /*0124*/ 	.byte	0x04, 0x1e
        /*0126*/ 	.short	(.L_113 - .L_112)
.L_112:
        /*0128*/ 	.word	0x00000000


	//----- nvinfo : EIATTR_CBANK_PARAM_SIZE
	.align		4
.L_113:
        /*012c*/ 	.byte	0x03, 0x19
        /*012e*/ 	.short	0x0068


	//----- nvinfo : EIATTR_PARAM_CBANK
	.align		4
        /*0130*/ 	.byte	0x04, 0x0a
        /*0132*/ 	.short	(.L_115 - .L_114)
	.align		4
.L_114:
        /*0134*/ 	.word	index@(.nv.constant0._Z21update_eta_vml_deviceiiffffPfS_S_S_S_S_S_S_S_S_)
        /*0138*/ 	.short	0x0380
        /*013a*/ 	.short	0x0068


	//----- nvinfo : EIATTR_SW_WAR
	.align		4
.L_115:
        /*013c*/ 	.byte	0x04, 0x36
        /*013e*/ 	.short	(.L_117 - .L_116)
.L_116:
        /*0140*/ 	.word	0x00000008
.L_117:


//--------------------- .nv.info._Z46update_mu_q_dim3_vml_chunk_segmentation_deviceiiiifffffPfS_S_fffS_S_S_S_S_S_S_ --------------------------
	.section	.nv.info._Z46update_mu_q_dim3_vml_chunk_segmentation_deviceiiiifffffPfS_S_fffS_S_S_S_S_S_S_,"",@"SHT_CUDA_INFO"
	.sectionflags	@""
	.align	4


	//----- nvinfo : EIATTR_CUDA_API_VERSION
	.align		4
        /*0000*/ 	.byte	0x04, 0x37
        /*0002*/ 	.short	(.L_119 - .L_118)
.L_118:
        /*0004*/ 	.word	0x00000082


	//----- nvinfo : EIATTR_KPARAM_INFO
	.align		4
.L_119:
        /*0008*/ 	.byte	0x04, 0x17
        /*000a*/ 	.short	(.L_121 - .L_120)
.L_120:
        /*000c*/ 	.word	0x00000000
        /*0010*/ 	.short	0x0015
        /*0012*/ 	.short	0x0080
        /*0014*/ 	.byte	0x00, 0xf5, 0x21, 0x00


	//----- nvinfo : EIATTR_KPARAM_INFO
	.align		4
.L_121:
        /*0018*/ 	.byte	0x04, 0x17
        /*001a*/ 	.short	(.L_123 - .L_122)
.L_122:
        /*001c*/ 	.word	0x00000000
        /*0020*/ 	.short	0x0014
        /*0022*/ 	.short	0x0078
        /*0024*/ 	.byte	0x00, 0xf5, 0x21, 0x00


	//----- nvinfo : EIATTR_KPARAM_INFO
	.align		4
.L_123:
        /*0028*/ 	.byte	0x04, 0x17
        /*002a*/ 	.short	(.L_125 - .L_124)
.L_124:
        /*002c*/ 	.word	0x00000000
        /*0030*/ 	.short	0x0013
        /*0032*/ 	.short	0x0070
        /*0034*/ 	.byte	0x00, 0xf5, 0x21, 0x00


	//----- nvinfo : EIATTR_KPARAM_INFO
	.align		4
.L_125:
        /*0038*/ 	.byte	0x04, 0x17
        /*003a*/ 	.short	(.L_127 - .L_126)
.L_126:
        /*003c*/ 	.word	0x00000000
        /*0040*/ 	.short	0x0012
        /*0042*/ 	.short	0x0068
        /*0044*/ 	.byte	0x00, 0xf5, 0x21, 0x00


	//----- nvinfo : EIATTR_KPARAM_INFO
	.align		4
.L_127:
        /*0048*/ 	.byte	0x04, 0x17
        /*004a*/ 	.short	(.L_129 - .L_128)
.L_128:
        /*004c*/ 	.word	0x00000000
        /*0050*/ 	.short	0x0011
        /*0052*/ 	.short	0x0060
        /*0054*/ 	.byte	0x00, 0xf5, 0x21, 0x00


	//----- nvinfo : EIATTR_KPARAM_INFO
	.align		4
.L_129:
        /*0058*/ 	.byte	0x04, 0x17
        /*005a*/ 	.short	(.L_131 - .L_130)
.L_130:
        /*005c*/ 	.word	0x00000000
        /*0060*/ 	.short	0x0010
        /*0062*/ 	.short	0x0058
        /*0064*/ 	.byte	0x00, 0xf5, 0x21, 0x00


	//----- nvinfo : EIATTR_KPARAM_INFO
	.align		4
.L_131:
        /*0068*/ 	.byte	0x04, 0x17
        /*006a*/ 	.short	(.L_133 - .L_132)
.L_132:
        /*006c*/ 	.word	0x00000000
        /*0070*/ 	.short	0x000f
        /*0072*/ 	.short	0x0050
        /*0074*/ 	.byte	0x00, 0xf5, 0x21, 0x00


	//----- nvinfo : EIATTR_KPARAM_INFO
	.align		4
.L_133:
        /*0078*/ 	.byte	0x04, 0x17
        /*007a*/ 	.short	(.L_135 - .L_134)
.L_134:
        /*007c*/ 	.word	0x00000000
        /*0080*/ 	.short	0x000e
        /*0082*/ 	.short	0x0048
        /*0084*/ 	.byte	0x00, 0xf0, 0x11, 0x00


	//----- nvinfo : EIATTR_KPARAM_INFO
	.align		4
.L_135:
        /*0088*/ 	.byte	0x04, 0x17
        /*008a*/ 	.short	(.L_137 - .L_136)
.L_136:
        /*008c*/ 	.word	0x00000000
        /*0090*/ 	.short	0x000d
        /*0092*/ 	.short	0x0044
        /*0094*/ 	.byte	0x00, 0xf0, 0x11, 0x00


	//----- nvinfo : EIATTR_KPARAM_INFO
	.align		4
.L_137:
        /*0098*/ 	.byte	0x04, 0x17
        /*009a*/ 	.short	(.L_139 - .L_138)
.L_138:
        /*009c*/ 	.word	0x00000000
        /*00a0*/ 	.short	0x000c
        /*00a2*/ 	.short	0x0040
        /*00a4*/ 	.byte	0x00, 0xf0, 0x11, 0x00


	//----- nvinfo : EIATTR_KPARAM_INFO
	.align		4
.L_139:
        /*00a8*/ 	.byte	0x04, 0x17
        /*00aa*/ 	.short	(.L_141 - .L_140)
.L_140:
        /*00ac*/ 	.word	0x00000000
        /*00b0*/ 	.short	0x000b
        /*00b2*/ 	.short	0x0038
        /*00b4*/ 	.byte	0x00, 0xf5, 0x21, 0x00


	//----- nvinfo : EIATTR_KPARAM_INFO
	.align		4
.L_141:
        /*00b8*/ 	.byte	0x04, 0x17
        /*00ba*/ 	.short	(.L_143 - .L_142)
.L_142:
        /*00bc*/ 	.word	0x00000000
        /*00c0*/ 	.short	0x000a
        /*00c2*/ 	.short	0x0030
        /*00c4*/ 	.byte	0x00, 0xf5, 0x21, 0x00


	//----- nvinfo : EIATTR_KPARAM_INFO
	.align		4
.L_143:
        /*00c8*/ 	.byte	0x04, 0x17
        /*00ca*/ 	.short	(.L_145 - .L_144)
.L_144:
        /*00cc*/ 	.word	0x00000000
        /*00d0*/ 	.short	0x0009
        /*00d2*/ 	.short	0x0028
        /*00d4*/ 	.byte	0x00, 0xf5, 0x21, 0x00


	//----- nvinfo : EIATTR_KPARAM_INFO
	.align		4
.L_145:
        /*00d8*/ 	.byte	0x04, 0x17
        /*00da*/ 	.short	(.L_147 - .L_146)
.L_146:
        /*00dc*/ 	.word	0x00000000
        /*00e0*/ 	.short	0x0008
        /*00e2*/ 	.short	0x0020
        /*00e4*/ 	.byte	0x00, 0xf0, 0x11, 0x00


	//----- nvinfo : EIATTR_KPARAM_INFO
	.align		4
.L_147:
        /*00e8*/ 	.byte	0x04, 0x17
        /*00ea*/ 	.short	(.L_149 - .L_148)
.L_148:
        /*00ec*/ 	.word	0x00000000
        /*00f0*/ 	.short	0x0007
        /*00f2*/ 	.short	0x001c
        /*00f4*/ 	.byte	0x00, 0xf0, 0x11, 0x00


	//----- nvinfo : EIATTR_KPARAM_INFO
	.align		4
.L_149:
        /*00f8*/ 	.byte	0x04, 0x17
        /*00fa*/ 	.short	(.L_151 - .L_150)
.L_150:
        /*00fc*/ 	.word	0x00000000
        /*0100*/ 	.short	0x0006
        /*0102*/ 	.short	0x0018
        /*0104*/ 	.byte	0x00, 0xf0, 0x11, 0x00


	//----- nvinfo : EIATTR_KPARAM_INFO
	.align		4
.L_151:
        /*0108*/ 	.byte	0x04, 0x17
        /*010a*/ 	.short	(.L_153 - .L_152)
.L_152:
        /*010c*/ 	.word	0x00000000
        /*0110*/ 	.short	0x0005
        /*0112*/ 	.short	0x0014
        /*0114*/ 	.byte	0x00, 0xf0, 0x11, 0x00


	//----- nvinfo : EIATTR_KPARAM_INFO
	.align		4
.L_153:
        /*0118*/ 	.byte	0x04, 0x17
        /*011a*/ 	.short	(.L_155 - .L_154)
.L_154:
        /*011c*/ 	.word	0x00000000
        /*0120*/ 	.short	0x0004
        /*0122*/ 	.short	0x0010
        /*0124*/ 	.byte	0x00, 0xf0, 0x11, 0x00


	//----- nvinfo : EIATTR_KPARAM_INFO
	.align		4
.L_155:
        /*0128*/ 	.byte	0x04, 0x17
        /*012a*/ 	.short	(.L_157 - .L_156)
.L_156:
        /*012c*/ 	.word	0x00000000
        /*0130*/ 	.short	0x0003
        /*0132*/ 	.short	0x000c
        /*0134*/ 	.byte	0x00, 0xf0, 0x11, 0x00


	//----- nvinfo : EIATTR_KPARAM_INFO
	.align		4
.L_157:
        /*0138*/ 	.byte	0x04, 0x17
        /*013a*/ 	.short	(.L_159 - .L_158)
.L_158:
        /*013c*/ 	.word	0x00000000
        /*0140*/ 	.short	0x0002
        /*0142*/ 	.short	0x0008
        /*0144*/ 	.byte	0x00, 0xf0, 0x11, 0x00


	//----- nvinfo : EIATTR_KPARAM_INFO
	.align		4
.L_159:
        /*0148*/ 	.byte	0x04, 0x17
        /*014a*/ 	.short	(.L_161 - .L_160)
.L_160:
        /*014c*/ 	.word	0x00000000
        /*0150*/ 	.short	0x0001
        /*0152*/ 	.short	0x0004
        /*0154*/ 	.byte	0x00, 0xf0, 0x11, 0x00


	//----- nvinfo : EIATTR_KPARAM_INFO
	.align		4
.L_161:
        /*0158*/ 	.byte	0x04, 0x17
        /*015a*/ 	.short	(.L_163 - .L_162)
.L_162:
        /*015c*/ 	.word	0x00000000
        /*0160*/ 	.short	0x0000
        /*0162*/ 	.short	0x0000
        /*0164*/ 	.byte	0x00, 0xf0, 0x11, 0x00


	//----- nvinfo : EIATTR_SPARSE_MMA_MASK
	.align		4
.L_163:
        /*0168*/ 	.byte	0x03, 0x50
        /*016a*/ 	.short	0x0000


	//----- nvinfo : EIATTR_MAXREG_COUNT
	.align		4
        /*016c*/ 	.byte	0x03, 0x1b
        /*016e*/ 	.short	0x00ff


	//----- nvinfo : EIATTR_MERCURY_ISA_VERSION
	.align		4
        /*0170*/ 	.byte	0x03, 0x5f
        /*0172*/ 	.short	0x0101


	//----- nvinfo : EIATTR_VRC_CTA_INIT_COUNT
	.align		4
        /*0174*/ 	.byte	0x02, 0x4a
	.zero		1
	.zero		1


	//----- nvinfo : EIATTR_EXIT_INSTR_OFFSETS
	.align		4
        /*0178*/ 	.byte	0x04, 0x1c
        /*017a*/ 	.short	(.L_165 - .L_164)


	//   ....[0]....
.L_164:
        /*017c*/ 	.word	0x000000e0


	//   ....[1]....
        /*0180*/ 	.word	0x00000490


	//----- nvinfo : EIATTR_CBANK_PARAM_SIZE
	.align		4
.L_165:
        /*0184*/ 	.byte	0x03, 0x19
        /*0186*/ 	.short	0x0088


	//----- nvinfo : EIATTR_PARAM_CBANK
	.align		4
        /*0188*/ 	.byte	0x04, 0x0a
        /*018a*/ 	.short	(.L_167 - .L_166)
	.align		4
.L_166:
        /*018c*/ 	.word	index@(.nv.constant0._Z46update_mu_q_dim3_vml_chunk_segmentation_deviceiiiifffffPfS_S_fffS_S_S_S_S_S_S_)
        /*0190*/ 	.short	0x0380
        /*0192*/ 	.short	0x0088


	//----- nvinfo : EIATTR_SW_WAR
	.align		4
.L_167:
        /*0194*/ 	.byte	0x04, 0x36
        /*0196*/ 	.short	(.L_169 - .L_168)
.L_168:
        /*0198*/ 	.word	0x00000008
.L_169:


//--------------------- .nv.info._Z33update_mu_q_dim3_vml_chunk_deviceiiiiifffffPfS_S_S_S_S_S_S_ --------------------------
	.section	.nv.info._Z33update_mu_q_dim3_vml_chunk_deviceiiiiifffffPfS_S_S_S_S_S_S_,"",@"SHT_CUDA_INFO"
	.sectionflags	@""
	.align	4


	//----- nvinfo : EIATTR_CUDA_API_VERSION
	.align		4
        /*0000*/ 	.byte	0x04, 0x37
        /*0002*/ 	.short	(.L_171 - .L_170)
.L_170:
        /*0004*/ 	.word	0x00000082


	//----- nvinfo : EIATTR_KPARAM_INFO
	.align		4
.L_171:
        /*0008*/ 	.byte	0x04, 0x17
        /*000a*/ 	.short	(.L_173 - .L_172)
.L_172:
        /*000c*/ 	.word	0x00000000
        /*0010*/ 	.short	0x0011
        /*0012*/ 	.short	0x0060
        /*0014*/ 	.byte	0x00, 0xf5, 0x21, 0x00


	//----- nvinfo : EIATTR_KPARAM_INFO
	.align		4
.L_173:
        /*0018*/ 	.byte	0x04, 0x17
        /*001a*/ 	.short	(.L_175 - .L_174)
.L_174:
        /*001c*/ 	.word	0x00000000
        /*0020*/ 	.short	0x0010
        /*0022*/ 	.short	0x0058
        /*0024*/ 	.byte	0x00, 0xf5, 0x21, 0x00


	//----- nvinfo : EIATTR_KPARAM_INFO
	.align		4
.L_175:
        /*0028*/ 	.byte	0x04, 0x17
        /*002a*/ 	.short	(.L_177 - .L_176)
.L_176:
        /*002c*/ 	.word	0x00000000
        /*0030*/ 	.short	0x000f
        /*0032*/ 	.short	0x0050
        /*0034*/ 	.byte	0x00, 0xf5, 0x21, 0x00


	//----- nvinfo : EIATTR_KPARAM_INFO
	.align		4
.L_177:
        /*0038*/ 	.byte	0x04, 0x17
        /*003a*/ 	.short	(.L_179 - .L_178)
.L_178:
        /*003c*/ 	.word	0x00000000
        /*0040*/ 	.short	0x000e
        /*0042*/ 	.short	0x0048
        /*0044*/ 	.byte	0x00, 0xf5, 0x21, 0x00


	//----- nvinfo : EIATTR_KPARAM_INFO
	.align		4
.L_179:
        /*0048*/ 	.byte	0x04, 0x17
        /*004a*/ 	.short	(.L_181 - .L_180)
.L_180:
        /*004c*/ 	.word	0x00000000
        /*0050*/ 	.short	0x000d
        /*0052*/ 	.short	0x0040
        /*0054*/ 	.byte	0x00, 0xf5, 0x21, 0x00


	//----- nvinfo : EIATTR_KPARAM_INFO
	.align		4
.L_181:
        /*0058*/ 	.byte	0x04, 0x17
        /*005a*/ 	.short	(.L_183 - .L_182)
.L_182:
        /*005c*/ 	.word	0x00000000
        /*0060*/ 	.short	0x000c
        /*0062*/ 	.short	0x0038
        /*0064*/ 	.byte	0x00, 0xf5, 0x21, 0x00


	//----- nvinfo : EIATTR_KPARAM_INFO
	.align		4
.L_183:
        /*0068*/ 	.byte	0x04, 0x17
        /*006a*/ 	.short	(.L_185 - .L_184)
.L_184:
        /*006c*/ 	.word	0x00000000
        /*0070*/ 	.short	0x000b
        /*0072*/ 	.short	0x0030
        /*0074*/ 	.byte	0x00, 0xf5, 0x21, 0x00


	//----- nvinfo : EIATTR_KPARAM_INFO
	.align		4
.L_185:
        /*0078*/ 	.byte	0x04, 0x17
        /*007a*/ 	.short	(.L_187 - .L_186)
.L_186:
        /*007c*/ 	.word	0x00000000
        /*0080*/ 	.short	0x000a
        /*0082*/ 	.short	0x0028
        /*0084*/ 	.byte	0x00, 0xf5, 0x21, 0x00


	//----- nvinfo : EIATTR_KPARAM_INFO
	.align		4
.L_187:
        /*0088*/ 	.byte	0x04, 0x17
        /*008a*/ 	.short	(.L_189 - .L_188)
.L_188:
        /*008c*/ 	.word	0x00000000
        /*0090*/ 	.short	0x0009
        /*0092*/ 	.short	0x0024
        /*0094*/ 	.byte	0x00, 0xf0, 0x11, 0x00


	//----- nvinfo : EIATTR_KPARAM_INFO
	.align		4
.L_189:
        /*0098*/ 	.byte	0x04, 0x17
        /*009a*/ 	.short	(.L_191 - .L_190)
.L_190:
        /*009c*/ 	.word	0x00000000
        /*00a0*/ 	.short	0x0008
        /*00a2*/ 	.short	0x0020
        /*00a4*/ 	.byte	0x00, 0xf0, 0x11, 0x00


	//----- nvinfo : EIATTR_KPARAM_INFO
	.align		4
.L_191:
        /*00a8*/ 	.byte	0x04, 0x17
        /*00aa*/ 	.short	(.L_193 - .L_192)
.L_192:
        /*00ac*/ 	.word	0x00000000
        /*00b0*/ 	.short	0x0007
        /*00b2*/ 	.short	0x001c
        /*00b4*/ 	.byte	0x00, 0xf0, 0x11, 0x00


	//----- nvinfo : EIATTR_KPARAM_INFO
	.align		4
.L_193:
        /*00b8*/ 	.byte	0x04, 0x17
        /*00ba*/ 	.short	(.L_195 - .L_194)
.L_194:
        /*00bc*/ 	.word	0x00000000
        /*00c0*/ 	.short	0x0006
        /*00c2*/ 	.short	0x0018
        /*00c4*/ 	.byte	0x00, 0xf0, 0x11, 0x00


	//----- nvinfo : EIATTR_KPARAM_INFO
	.align		4
.L_195:
        /*00c8*/ 	.byte	0x04, 0x17
        /*00ca*/ 	.short	(.L_197 - .L_196)
.L_196:
        /*00cc*/ 	.word	0x00000000
        /*00d0*/ 	.short	0x0005
        /*00d2*/ 	.short	0x0014
        /*00d4*/ 	.byte	0x00, 0xf0, 0x11, 0x00


	//----- nvinfo : EIATTR_KPARAM_INFO
	.align		4
.L_197:
        /*00d8*/ 	.byte	0x04, 0x17
        /*00da*/ 	.short	(.L_199 - .L_198)
.L_198:
        /*00dc*/ 	.word	0x00000000
        /*00e0*/ 	.short	0x0004
        /*00e2*/ 	.short	0x0010
        /*00e4*/ 	.byte	0x00, 0xf0, 0x11, 0x00


	//----- nvinfo : EIATTR_KPARAM_INFO
	.align		4
.L_199:
        /*00e8*/ 	.byte	0x04, 0x17
        /*00ea*/ 	.short	(.L_201 - .L_200)
.L_200:
        /*00ec*/ 	.word	0x00000000
        /*00f0*/ 	.short	0x0003
        /*00f2*/ 	.short	0x000c
        /*00f4*/ 	.byte	0x00, 0xf0, 0x11, 0x00


	//----- nvinfo : EIATTR_KPARAM_INFO
	.align		4
.L_201:
        /*00f8*/ 	.byte	0x04, 0x17
        /*00fa*/ 	.short	(.L_203 - .L_202)
.L_202:
        /*00fc*/ 	.word	0x00000000
        /*0100*/ 	.short	0x0002
        /*0102*/ 	.short	0x0008
        /*0104*/ 	.byte	0x00, 0xf0, 0x11, 0x00


	//----- nvinfo : EIATTR_KPARAM_INFO
	.align		4
.L_203:
        /*0108*/ 	.byte	0x04, 0x17
        /*010a*/ 	.short	(.L_205 - .L_204)
.L_204:
        /*010c*/ 	.word	0x00000000
        /*0110*/ 	.short	0x0001
        /*0112*/ 	.short	0x0004
        /*0114*/ 	.byte	0x00, 0xf0, 0x11, 0x00


	//----- nvinfo : EIATTR_KPARAM_INFO
	.align		4
.L_205:
        /*0118*/ 	.byte	0x04, 0x17
        /*011a*/ 	.short	(.L_207 - .L_206)
.L_206:
        /*011c*/ 	.word	0x00000000
        /*0120*/ 	.short	0x0000
        /*0122*/ 	.short	0x0000
        /*0124*/ 	.byte	0x00, 0xf0, 0x11, 0x00


	//----- nvinfo : EIATTR_SPARSE_MMA_MASK
	.align		4
.L_207:
        /*0128*/ 	.byte	0x03, 0x50
        /*012a*/ 	.short	0x0000


	//----- nvinfo : EIATTR_MAXREG_COUNT
	.align		4
        /*012c*/ 	.byte	0x03, 0x1b
        /*012e*/ 	.short	0x00ff


	//----- nvinfo : EIATTR_MERCURY_ISA_VERSION
	.align		4
        /*0130*/ 	.byte	0x03, 0x5f
        /*0132*/ 	.short	0x0101


	//----- nvinfo : EIATTR_VRC_CTA_INIT_COUNT
	.align		4
        /*0134*/ 	.byte	0x02, 0x4a
	.zero		1
	.zero		1


	//----- nvinfo : EIATTR_EXIT_INSTR_OFFSETS
	.align		4
        /*0138*/ 	.byte	0x04, 0x1c
        /*013a*/ 	.short	(.L_209 - .L_208)


	//   ....[0]....
.L_208:
        /*013c*/ 	.word	0x000000f0


	//   ....[1]....
        /*0140*/ 	.word	0x000003f0


	//----- nvinfo : EIATTR_CBANK_PARAM_SIZE
	.align		4
.L_209:
        /*0144*/ 	.byte	0x03, 0x19
        /*0146*/ 	.short	0x0068


	//----- nvinfo : EIATTR_PARAM_CBANK
	.align		4
        /*0148*/ 	.byte	0x04, 0x0a
        /*014a*/ 	.short	(.L_211 - .L_210)
	.align		4
.L_210:
        /*014c*/ 	.word	index@(.nv.constant0._Z33update_mu_q_dim3_vml_chunk_deviceiiiiifffffPfS_S_S_S_S_S_S_)
        /*0150*/ 	.short	0x0380
        /*0152*/ 	.short	0x0068


	//----- nvinfo : EIATTR_SW_WAR
	.align		4
.L_211:
        /*0154*/ 	.byte	0x04, 0x36
        /*0156*/ 	.short	(.L_213 - .L_212)
.L_212:
        /*0158*/ 	.word	0x00000008
.L_213:


//--------------------- .nv.info._Z33update_mu_q_dim2_vml_chunk_deviceiiiiiffffPfS_S_S_S_S_ --------------------------
	.section	.nv.info._Z33update_mu_q_dim2_vml_chunk_deviceiiiiiffffPfS_S_S_S_S_,"",@"SHT_CUDA_INFO"
	.sectionflags	@""
	.align	4


	//----- nvinfo : EIATTR_CUDA_API_VERSION
	.align		4
        /*0000*/ 	.byte	0x04, 0x37
        /*0002*/ 	.short	(.L_215 - .L_214)
.L_214:
        /*0004*/ 	.word	0x00000082


	//----- nvinfo : EIATTR_KPARAM_INFO
	.align		4
.L_215:
        /*0008*/ 	.byte	0x04, 0x17
        /*000a*/ 	.short	(.L_217 - .L_216)
.L_216:
        /*000c*/ 	.word	0x00000000
        /*0010*/ 	.short	0x000e
        /*0012*/ 	.short	0x0050
        /*0014*/ 	.byte	0x00, 0xf5, 0x21, 0x00


	//----- nvinfo : EIATTR_KPARAM_INFO
	.align		4
.L_217:
        /*0018*/ 	.byte	0x04, 0x17
        /*001a*/ 	.short	(.L_219 - .L_218)
.L_218:
        /*001c*/ 	.word	0x00000000
        /*0020*/ 	.short	0x000d
        /*0022*/ 	.short	0x0048
        /*0024*/ 	.byte	0x00, 0xf5, 0x21, 0x00


	//----- nvinfo : EIATTR_KPARAM_INFO
	.align		4
.L_219:
        /*0028*/ 	.byte	0x04, 0x17
        /*002a*/ 	.short	(.L_221 - .L_220)
.L_220:
        /*002c*/ 	.word	0x00000000
        /*0030*/ 	.short	0x000c
        /*0032*/ 	.short	0x0040
        /*0034*/ 	.byte	0x00, 0xf5, 0x21, 0x00


	//----- nvinfo : EIATTR_KPARAM_INFO
	.align		4
.L_221:
        /*0038*/ 	.byte	0x04, 0x17
        /*003a*/ 	.short	(.L_223 - .L_222)
.L_222:
        /*003c*/ 	.word	0x00000000
        /*0040*/ 	.short	0x000b
        /*0042*/ 	.short	0x0038
        /*0044*/ 	.byte	0x00, 0xf5, 0x21, 0x00


	//----- nvinfo : EIATTR_KPARAM_INFO
	.align		4
.L_223:
        /*0048*/ 	.byte	0x04, 0x17
        /*004a*/ 	.short	(.L_225 - .L_224)
.L_224:
        /*004c*/ 	.word	0x00000000
        /*0050*/ 	.short	0x000a
        /*0052*/ 	.short	0x0030
        /*0054*/ 	.byte	0x00, 0xf5, 0x21, 0x00


	//----- nvinfo : EIATTR_KPARAM_INFO
	.align		4
.L_225:
        /*0058*/ 	.byte	0x04, 0x17
        /*005a*/ 	.short	(.L_227 - .L_226)
.L_226:
        /*005c*/ 	.word	0x00000000
        /*0060*/ 	.short	0x0009
        /*0062*/ 	.short	0x0028
        /*0064*/ 	.byte	0x00, 0xf5, 0x21, 0x00


	//----- nvinfo : EIATTR_KPARAM_INFO
	.align		4
.L_227:
        /*0068*/ 	.byte	0x04, 0x17
        /*006a*/ 	.short	(.L_229 - .L_228)
.L_228:
        /*006c*/ 	.word	0x00000000
        /*0070*/ 	.short	0x0008
        /*0072*/ 	.short	0x0020
        /*0074*/ 	.byte	0x00, 0xf0, 0x11, 0x00


	//----- nvinfo : EIATTR_KPARAM_INFO
	.align		4
.L_229:
        /*0078*/ 	.byte	0x04, 0x17
        /*007a*/ 	.short	(.L_231 - .L_230)
.L_230:
        /*007c*/ 	.word	0x00000000
        /*0080*/ 	.short	0x0007
        /*0082*/ 	.short	0x001c
        /*0084*/ 	.byte	0x00, 0xf0, 0x11, 0x00


	//----- nvinfo : EIATTR_KPARAM_INFO
	.align		4
.L_231:
        /*0088*/ 	.byte	0x04, 0x17
        /*008a*/ 	.short	(.L_233 - .L_232)
.L_232:
        /*008c*/ 	.word	0x00000000
        /*0090*/ 	.short	0x0006
        /*0092*/ 	.short	0x0018
        /*0094*/ 	.byte	0x00, 0xf0, 0x11, 0x00


	//----- nvinfo : EIATTR_KPARAM_INFO
	.align		4
.L_233:
        /*0098*/ 	.byte	0x04, 0x17
        /*009a*/ 	.short	(.L_235 - .L_234)
.L_234:
        /*009c*/ 	.word	0x00000000
        /*00a0*/ 	.short	0x0005
        /*00a2*/ 	.short	0x0014
        /*00a4*/ 	.byte	0x00, 0xf0, 0x11, 0x00


	//----- nvinfo : EIATTR_KPARAM_INFO
	.align		4
.L_235:
        /*00a8*/ 	.byte	0x04, 0x17
        /*00aa*/ 	.short	(.L_237 - .L_236)
.L_236:
        /*00ac*/ 	.word	0x00000000
        /*00b0*/ 	.short	0x0004
        /*00b2*/ 	.short	0x0010
        /*00b4*/ 	.byte	0x00, 0xf0, 0x11, 0x00


	//----- nvinfo : EIATTR_KPARAM_INFO
	.align		4
.L_237:
        /*00b8*/ 	.byte	0x04, 0x17
        /*00ba*/ 	.short	(.L_239 - .L_238)
.L_238:
        /*00bc*/ 	.word	0x00000000
        /*00c0*/ 	.short	0x0003
        /*00c2*/ 	.short	0x000c
        /*00c4*/ 	.byte	0x00, 0xf0, 0x11, 0x00


	//----- nvinfo : EIATTR_KPARAM_INFO
	.align		4
.L_239:
        /*00c8*/ 	.byte	0x04, 0x17
        /*00ca*/ 	.short	(.L_241 - .L_240)
.L_240:
        /*00cc*/ 	.word	0x00000000
        /*00d0*/ 	.short	0x0002
        /*00d2*/ 	.short	0x0008
        /*00d4*/ 	.byte	0x00, 0xf0, 0x11, 0x00


	//----- nvinfo : EIATTR_KPARAM_INFO
	.align		4
.L_241:
        /*00d8*/ 	.byte	0x04, 0x17
        /*00da*/ 	.short	(.L_243 - .L_242)
.L_242:
        /*00dc*/ 	.word	0x00000000
        /*00e0*/ 	.short	0x0001
        /*00e2*/ 	.short	0x0004
        /*00e4*/ 	.byte	0x00, 0xf0, 0x11, 0x00


	//----- nvinfo : EIATTR_KPARAM_INFO
	.align		4
.L_243:
        /*00e8*/ 	.byte	0x04, 0x17
        /*00ea*/ 	.short	(.L_245 - .L_244)
.L_244:
        /*00ec*/ 	.word	0x00000000
        /*00f0*/ 	.short	0x0000
        /*00f2*/ 	.short	0x0000
        /*00f4*/ 	.byte	0x00, 0xf0, 0x11, 0x00


	//----- nvinfo : EIATTR_SPARSE_MMA_MASK
	.align		4
.L_245:
        /*00f8*/ 	.byte	0x03, 0x50
        /*00fa*/ 	.short	0x0000


	//----- nvinfo : EIATTR_MAXREG_COUNT
	.align		4
        /*00fc*/ 	.byte	0x03, 0x1b
        /*00fe*/ 	.short	0x00ff


	//----- nvinfo : EIATTR_MERCURY_ISA_VERSION
	.align		4
        /*0100*/ 	.byte	0x03, 0x5f
        /*0102*/ 	.short	0x0101


	//----- nvinfo : EIATTR_VRC_CTA_INIT_COUNT
	.align		4
        /*0104*/ 	.byte	0x02, 0x4a
	.zero		1
	.zero		1


	//----- nvinfo : EIATTR_EXIT_INSTR_OFFSETS
	.align		4
        /*0108*/ 	.byte	0x04, 0x1c
        /*010a*/ 	.short	(.L_247 - .L_246)


	//   ....[0]....
.L_246:
        /*010c*/ 	.word	0x000000f0


	//   ....[1]....
        /*0110*/ 	.word	0x00000360


	//----- nvinfo : EIATTR_CBANK_PARAM_SIZE
	.align		4
.L_247:
        /*0114*/ 	.byte	0x03, 0x19
        /*0116*/ 	.short	0x0058


	//----- nvinfo : EIATTR_PARAM_CBANK
	.align		4
        /*0118*/ 	.byte	0x04, 0x0a
        /*011a*/ 	.short	(.L_249 - .L_248)
	.align		4
.L_248:
        /*011c*/ 	.word	index@(.nv.constant0._Z33update_mu_q_dim2_vml_chunk_deviceiiiiiffffPfS_S_S_S_S_)
        /*0120*/ 	.short	0x0380
        /*0122*/ 	.short	0x0058


	//----- nvinfo : EIATTR_SW_WAR
	.align		4
.L_249:
        /*0124*/ 	.byte	0x04, 0x36
        /*0126*/ 	.short	(.L_251 - .L_250)
.L_250:
        /*0128*/ 	.word	0x00000008
.L_251:


//--------------------- .nv.info._Z40update_mu_q_dim3_vml_segmentation_deviceiifffffPfS_S_fffS_S_S_S_S_S_S_ --------------------------
	.section	.nv.info._Z40update_mu_q_dim3_vml_segmentation_deviceiifffffPfS_S_fffS_S_S_S_S_S_S_,"",@"SHT_CUDA_INFO"
	.sectionflags	@""
	.align	4


	//----- nvinfo : EIATTR_CUDA_API_VERSION
	.align		4
        /*0000*/ 	.byte	0x04, 0x37
        /*0002*/ 	.short	(.L_253 - .L_252)
.L_252:
        /*0004*/ 	.word	0x00000082


	//----- nvinfo : EIATTR_KPARAM_INFO
	.align		4
.L_253:
        /*0008*/ 	.byte	0x04, 0x17
        /*000a*/ 	.short	(.L_255 - .L_254)
.L_254:
        /*000c*/ 	.word	0x00000000
        /*0010*/ 	.short	0x0013
        /*0012*/ 	.short	0x0078
        /*0014*/ 	.byte	0x00, 0xf5, 0x21, 0x00


	//----- nvinfo : EIATTR_KPARAM_INFO
	.align		4
.L_255:
        /*0018*/ 	.byte	0x04, 0x17
        /*001a*/ 	.short	(.L_257 - .L_256)
.L_256:
        /*001c*/ 	.word	0x00000000
        /*0020*/ 	.short	0x0012
        /*0022*/ 	.short	0x0070
        /*0024*/ 	.byte	0x00, 0xf5, 0x21, 0x00


	//----- nvinfo : EIATTR_KPARAM_INFO
	.align		4
.L_257:
        /*0028*/ 	.byte	0x04, 0x17
        /*002a*/ 	.short	(.L_259 - .L_258)
.L_258:
        /*002c*/ 	.word	0x00000000
        /*0030*/ 	.short	0x0011
        /*0032*/ 	.short	0x0068
        /*0034*/ 	.byte	0x00, 0xf5, 0x21, 0x00


	//----- nvinfo : EIATTR_KPARAM_INFO
	.align		4
.L_259:
        /*0038*/ 	.byte	0x04, 0x17
        /*003a*/ 	.short	(.L_261 - .L_260)
.L_260:
        /*003c*/ 	.word	0x00000000
        /*0040*/ 	.short	0x0010
        /*0042*/ 	.short	0x0060
        /*0044*/ 	.byte	0x00, 0xf5, 0x21, 0x00


	//----- nvinfo : EIATTR_KPARAM_INFO
	.align		4
.L_261:
        /*0048*/ 	.byte	0x04, 0x17
        /*004a*/ 	.short	(.L_263 - .L_262)
.L_262:
        /*004c*/ 	.word	0x00000000
        /*0050*/ 	.short	0x000f
        /*0052*/ 	.short	0x0058
        /*0054*/ 	.byte	0x00, 0xf5, 0x21, 0x00


	//----- nvinfo : EIATTR_KPARAM_INFO
	.align		4
.L_263:
        /*0058*/ 	.byte	0x04, 0x17
        /*005a*/ 	.short	(.L_265 - .L_264)
.L_264:
        /*005c*/ 	.word	0x00000000
        /*0060*/ 	.short	0x000e
        /*0062*/ 	.short	0x0050
        /*0064*/ 	.byte	0x00, 0xf5, 0x21, 0x00


	//----- nvinfo : EIATTR_KPARAM_INFO
	.align		4
.L_265:
        /*0068*/ 	.byte	0x04, 0x17
        /*006a*/ 	.short	(.L_267 - .L_266)
.L_266:
        /*006c*/ 	.word	0x00000000
        /*0070*/ 	.short	0x000d
        /*0072*/ 	.short	0x0048
        /*0074*/ 	.byte	0x00, 0xf5, 0x21, 0x00


	//----- nvinfo : EIATTR_KPARAM_INFO
	.align		4
.L_267:
        /*0078*/ 	.byte	0x04, 0x17
        /*007a*/ 	.short	(.L_269 - .L_268)
.L_268:
        /*007c*/ 	.word	0x00000000
        /*0080*/ 	.short	0x000c
        /*0082*/ 	.short	0x0040
        /*0084*/ 	.byte	0x00, 0xf0, 0x11, 0x00


	//----- nvinfo : EIATTR_KPARAM_INFO
	.align		4
.L_269:
        /*0088*/ 	.byte	0x04, 0x17
        /*008a*/ 	.short	(.L_271 - .L_270)
.L_270:
        /*008c*/ 	.word	0x00000000
        /*0090*/ 	.short	0x000b
        /*0092*/ 	.short	0x003c
        /*0094*/ 	.byte	0x00, 0xf0, 0x11, 0x00


	//----- nvinfo : EIATTR_KPARAM_INFO
	.align		4
.L_271:
        /*0098*/ 	.byte	0x04, 0x17
        /*009a*/ 	.short	(.L_273 - .L_272)
.L_272:
        /*009c*/ 	.word	0x00000000
        /*00a0*/ 	.short	0x000a
        /*00a2*/ 	.short	0x0038
        /*00a4*/ 	.byte	0x00, 0xf0, 0x11, 0x00


	//----- nvinfo : EIATTR_KPARAM_INFO
	.align		4
.L_273:
        /*00a8*/ 	.byte	0x04, 0x17
        /*00aa*/ 	.short	(.L_275 - .L_274)
.L_274:
        /*00ac*/ 	.word	0x00000000
        /*00b0*/ 	.short	0x0009
        /*00b2*/ 	.short	0x0030
        /*00b4*/ 	.byte	0x00, 0xf5, 0x21, 0x00


	//----- nvinfo : EIATTR_KPARAM_INFO
	.align		4
.L_275:
        /*00b8*/ 	.byte	0x04, 0x17
        /*00ba*/ 	.short	(.L_277 - .L_276)
.L_276:
        /*00bc*/ 	.word	0x00000000
        /*00c0*/ 	.short	0x0008
        /*00c2*/ 	.short	0x0028
        /*00c4*/ 	.byte	0x00, 0xf5, 0x21, 0x00


	//----- nvinfo : EIATTR_KPARAM_INFO
	.align		4
.L_277:
        /*00c8*/ 	.byte	0x04, 0x17
        /*00ca*/ 	.short	(.L_279 - .L_278)
.L_278:
        /*00cc*/ 	.word	0x00000000
        /*00d0*/ 	.short	0x0007
        /*00d2*/ 	.short	0x0020
        /*00d4*/ 	.byte	0x00, 0xf5, 0x21, 0x00


	//----- nvinfo : EIATTR_KPARAM_INFO
	.align		4
.L_279:
        /*00d8*/ 	.byte	0x04, 0x17
        /*00da*/ 	.short	(.L_281 - .L_280)
.L_280:
        /*00dc*/ 	.word	0x00000000
        /*00e0*/ 	.short	0x0006
        /*00e2*/ 	.short	0x0018
        /*00e4*/ 	.byte	0x00, 0xf0, 0x11, 0x00


	//----- nvinfo : EIATTR_KPARAM_INFO
	.align		4
.L_281:
        /*00e8*/ 	.byte	0x04, 0x17
        /*00ea*/ 	.short	(.L_283 - .L_282)
.L_282:
        /*00ec*/ 	.word	0x00000000
        /*00f0*/ 	.short	0x0005
        /*00f2*/ 	.short	0x0014
        /*00f4*/ 	.byte	0x00, 0xf0, 0x11, 0x00


	//----- nvinfo : EIATTR_KPARAM_INFO
	.align		4
.L_283:
        /*00f8*/ 	.byte	0x04, 0x17
        /*00fa*/ 	.short	(.L_285 - .L_284)
.L_284:
        /*00fc*/ 	.word	0x00000000
        /*0100*/ 	.short	0x0004
        /*0102*/ 	.short	0x0010
        /*0104*/ 	.byte	0x00, 0xf0, 0x11, 0x00


	//----- nvinfo : EIATTR_KPARAM_INFO
	.align		4
.L_285:
        /*0108*/ 	.byte	0x04, 0x17
        /*010a*/ 	.short	(.L_287 - .L_286)
.L_286:
        /*010c*/ 	.word	0x00000000
        /*0110*/ 	.short	0x0003
        /*0112*/ 	.short	0x000c
        /*0114*/ 	.byte	0x00, 0xf0, 0x11, 0x00


	//----- nvinfo : EIATTR_KPARAM_INFO
	.align		4
.L_287:
        /*0118*/ 	.byte	0x04, 0x17
        /*011a*/ 	.short	(.L_289 - .L_288)
.L_288:
        /*011c*/ 	.word	0x00000000
        /*0120*/ 	.short	0x0002
        /*0122*/ 	.short	0x0008
        /*0124*/ 	.byte	0x00, 0xf0, 0x11, 0x00


	//----- nvinfo : EIATTR_KPARAM_INFO
	.align		4
.L_289:
        /*0128*/ 	.byte	0x04, 0x17
        /*012a*/ 	.short	(.L_291 - .L_290)
.L_290:
        /*012c*/ 	.word	0x00000000
        /*0130*/ 	.short	0x0001
        /*0132*/ 	.short	0x0004
        /*0134*/ 	.byte	0x00, 0xf0, 0x11, 0x00


	//----- nvinfo : EIATTR_KPARAM_INFO
	.align		4
.L_291:
        /*0138*/ 	.byte	0x04, 0x17
        /*013a*/ 	.short	(.L_293 - .L_292)
.L_292:
        /*013c*/ 	.word	0x00000000
        /*0140*/ 	.short	0x0000
        /*0142*/ 	.short	0x0000
        /*0144*/ 	.byte	0x00, 0xf0, 0x11, 0x00


	//----- nvinfo : EIATTR_SPARSE_MMA_MASK
	.align		4
.L_293:
        /*0148*/ 	.byte	0x03, 0x50
        /*014a*/ 	.short	0x0000


	//----- nvinfo : EIATTR_MAXREG_COUNT
	.align		4
        /*014c*/ 	.byte	0x03, 0x1b
        /*014e*/ 	.short	0x00ff


	//----- nvinfo : EIATTR_MERCURY_ISA_VERSION
	.align		4
        /*0150*/ 	.byte	0x03, 0x5f
        /*0152*/ 	.short	0x0101


	//----- nvinfo : EIATTR_VRC_CTA_INIT_COUNT
	.align		4
        /*0154*/ 	.byte	0x02, 0x4a
	.zero		1
	.zero		1


	//----- nvinfo : EIATTR_EXIT_INSTR_OFFSETS
	.align		4
        /*0158*/ 	.byte	0x04, 0x1c
        /*015a*/ 	.short	(.L_295 - .L_294)


	//   ....[0]....
.L_294:
        /*015c*/ 	.word	0x000000c0


	//   ....[1]....
        /*0160*/ 	.word	0x00000460


	//----- nvinfo : EIATTR_CBANK_PARAM_SIZE
	.align		4
.L_295:
        /*0164*/ 	.byte	0x03, 0x19
        /*0166*/ 	.short	0x0080


	//----- nvinfo : EIATTR_PARAM_CBANK
	.align		4
        /*0168*/ 	.byte	0x04, 0x0a
        /*016a*/ 	.short	(.L_297 - .L_296)
	.align		4
.L_296:
        /*016c*/ 	.word	index@(.nv.constant0._Z40update_mu_q_dim3_vml_segmentation_deviceiifffffPfS_S_fffS_S_S_S_S_S_S_)
        /*0170*/ 	.short	0x0380
        /*0172*/ 	.short	0x0080


	//----- nvinfo : EIATTR_SW_WAR
	.align		4
.L_297:
        /*0174*/ 	.byte	0x04, 0x36
        /*0176*/ 	.short	(.L_299 - .L_298)
.L_298:
        /*0178*/ 	.word	0x00000008
.L_299:


//--------------------- .nv.info._Z27update_mu_q_dim3_vml_deviceiifffffPfS_S_S_S_S_S_S_ --------------------------
	.section	.nv.info._Z27update_mu_q_dim3_vml_deviceiifffffPfS_S_S_S_S_S_S_,"",@"SHT_CUDA_INFO"
	.sectionflags	@""
	.align	4


	//----- nvinfo : EIATTR_CUDA_API_VERSION
	.align		4
        /*0000*/ 	.byte	0x04, 0x37
        /*0002*/ 	.short	(.L_301 - .L_300)
.L_300:
        /*0004*/ 	.word	0x00000082


	//----- nvinfo : EIATTR_KPARAM_INFO
	.align		4
.L_301:
        /*0008*/ 	.byte	0x04, 0x17
        /*000a*/ 	.short	(.L_303 - .L_302)
.L_302:
        /*000c*/ 	.word	0x00000000
        /*0010*/ 	.short	0x000e
        /*0012*/ 	.short	0x0058
        /*0014*/ 	.byte	0x00, 0xf5, 0x21, 0x00


	//----- nvinfo : EIATTR_KPARAM_INFO
	.align		4
.L_303:
        /*0018*/ 	.byte	0x04, 0x17
        /*001a*/ 	.short	(.L_305 - .L_304)
.L_304:
        /*001c*/ 	.word	0x00000000
        /*0020*/ 	.short	0x000d
        /*0022*/ 	.short	0x0050
        /*0024*/ 	.byte	0x00, 0xf5, 0x21, 0x00


	//----- nvinfo : EIATTR_KPARAM_INFO
	.align		4
.L_305:
        /*0028*/ 	.byte	0x04, 0x17
        /*002a*/ 	.short	(.L_307 - .L_306)
.L_306:
        /*002c*/ 	.word	0x00000000
        /*0030*/ 	.short	0x000c
        /*0032*/ 	.short	0x0048
        /*0034*/ 	.byte	0x00, 0xf5, 0x21, 0x00


	//----- nvinfo : EIATTR_KPARAM_INFO
	.align		4
.L_307:
        /*0038*/ 	.byte	0x04, 0x17
        /*003a*/ 	.short	(.L_309 - .L_308)
.L_308:
        /*003c*/ 	.word	0x00000000
        /*0040*/ 	.short	0x000b
        /*0042*/ 	.short	0x0040
        /*0044*/ 	.byte	0x00, 0xf5, 0x21, 0x00


	//----- nvinfo : EIATTR_KPARAM_INFO
	.align		4
.L_309:
        /*0048*/ 	.byte	0x04, 0x17
        /*004a*/ 	.short	(.L_311 - .L_310)
.L_310:
        /*004c*/ 	.word	0x00000000
        /*0050*/ 	.short	0x000a
        /*0052*/ 	.short	0x0038
        /*0054*/ 	.byte	0x00, 0xf5, 0x21, 0x00


	//----- nvinfo : EIATTR_KPARAM_INFO
	.align		4
.L_311:
        /*0058*/ 	.byte	0x04, 0x17
        /*005a*/ 	.short	(.L_313 - .L_312)
.L_312:
        /*005c*/ 	.word	0x00000000
        /*0060*/ 	.short	0x0009
        /*0062*/ 	.short	0x0030
        /*0064*/ 	.byte	0x00, 0xf5, 0x21, 0x00


	//----- nvinfo : EIATTR_KPARAM_INFO
	.align		4
.L_313:
        /*0068*/ 	.byte	0x04, 0x17
        /*006a*/ 	.short	(.L_315 - .L_314)
.L_314:
        /*006c*/ 	.word	0x00000000
        /*0070*/ 	.short	0x0008
        /*0072*/ 	.short	0x0028
        /*0074*/ 	.byte	0x00, 0xf5, 0x21, 0x00


	//----- nvinfo : EIATTR_KPARAM_INFO
	.align		4
.L_315:
        /*0078*/ 	.byte	0x04, 0x17
        /*007a*/ 	.short	(.L_317 - .L_316)
.L_316:
        /*007c*/ 	.word	0x00000000
        /*0080*/ 	.short	0x0007
        /*0082*/ 	.short	0x0020
        /*0084*/ 	.byte	0x00, 0xf5, 0x21, 0x00


	//----- nvinfo : EIATTR_KPARAM_INFO
	.align		4
.L_317:
        /*0088*/ 	.byte	0x04, 0x17
        /*008a*/ 	.short	(.L_319 - .L_318)
.L_318:
        /*008c*/ 	.word	0x00000000
        /*0090*/ 	.short	0x0006
        /*0092*/ 	.short	0x0018
        /*0094*/ 	.byte	0x00, 0xf0, 0x11, 0x00


	//----- nvinfo : EIATTR_KPARAM_INFO
	.align		4
.L_319:
        /*0098*/ 	.byte	0x04, 0x17
        /*009a*/ 	.short	(.L_321 - .L_320)
.L_320:
        /*009c*/ 	.word	0x00000000
        /*00a0*/ 	.short	0x0005
        /*00a2*/ 	.short	0x0014
        /*00a4*/ 	.byte	0x00, 0xf0, 0x11, 0x00


	//----- nvinfo : EIATTR_KPARAM_INFO
	.align		4
.L_321:
        /*00a8*/ 	.byte	0x04, 0x17
        /*00aa*/ 	.short	(.L_323 - .L_322)
.L_322:
        /*00ac*/ 	.word	0x00000000
        /*00b0*/ 	.short	0x0004
        /*00b2*/ 	.short	0x0010
        /*00b4*/ 	.byte	0x00, 0xf0, 0x11, 0x00


	//----- nvinfo : EIATTR_KPARAM_INFO
	.align		4
.L_323:
        /*00b8*/ 	.byte	0x04, 0x17
        /*00ba*/ 	.short	(.L_325 - .L_324)
.L_324:
        /*00bc*/ 	.word	0x00000000
        /*00c0*/ 	.short	0x0003
        /*00c2*/ 	.short	0x000c
        /*00c4*/ 	.byte	0x00, 0xf0, 0x11, 0x00


	//----- nvinfo : EIATTR_KPARAM_INFO
	.align		4
.L_325:
        /*00c8*/ 	.byte	0x04, 0x17
        /*00ca*/ 	.short	(.L_327 - .L_326)
.L_326:
        /*00cc*/ 	.word	0x00000000
        /*00d0*/ 	.short	0x0002
        /*00d2*/ 	.short	0x0008
        /*00d4*/ 	.byte	0x00, 0xf0, 0x11, 0x00


	//----- nvinfo : EIATTR_KPARAM_INFO
	.align		4
.L_327:
        /*00d8*/ 	.byte	0x04, 0x17
        /*00da*/ 	.short	(.L_329 - .L_328)
.L_328:
        /*00dc*/ 	.word	0x00000000
        /*00e0*/ 	.short	0x0001
        /*00e2*/ 	.short	0x0004
        /*00e4*/ 	.byte	0x00, 0xf0, 0x11, 0x00


	//----- nvinfo : EIATTR_KPARAM_INFO
	.align		4
.L_329:
        /*00e8*/ 	.byte	0x04, 0x17
        /*00ea*/ 	.short	(.L_331 - .L_330)
.L_330:
        /*00ec*/ 	.word	0x00000000
        /*00f0*/ 	.short	0x0000
        /*00f2*/ 	.short	0x0000
        /*00f4*/ 	.byte	0x00, 0xf0, 0x11, 0x00


	//----- nvinfo : EIATTR_SPARSE_MMA_MASK
	.align		4
.L_331:
        /*00f8*/ 	.byte	0x03, 0x50
        /*00fa*/ 	.short	0x0000


	//----- nvinfo : EIATTR_MAXREG_COUNT
	.align		4
        /*00fc*/ 	.byte	0x03, 0x1b
        /*00fe*/ 	.short	0x00ff


	//----- nvinfo : EIATTR_MERCURY_ISA_VERSION
	.align		4
        /*0100*/ 	.byte	0x03, 0x5f
        /*0102*/ 	.short	0x0101


	//----- nvinfo : EIATTR_VRC_CTA_INIT_COUNT
	.align		4
        /*0104*/ 	.byte	0x02, 0x4a
	.zero		1
	.zero		1


	//----- nvinfo : EIATTR_EXIT_INSTR_OFFSETS
	.align		4
        /*0108*/ 	.byte	0x04, 0x1c
        /*010a*/ 	.short	(.L_333 - .L_332)


	//   ....[0]....
.L_332:
        /*010c*/ 	.word	0x000000c0


	//   ....[1]....
        /*0110*/ 	.word	0x00000380


	//----- nvinfo : EIATTR_CBANK_PARAM_SIZE
	.align		4
.L_333:
        /*0114*/ 	.byte	0x03, 0x19
        /*0116*/ 	.short	0x0060


	//----- nvinfo : EIATTR_PARAM_CBANK
	.align		4
        /*0118*/ 	.byte	0x04, 0x0a
        /*011a*/ 	.short	(.L_335 - .L_334)
	.align		4
.L_334:
        /*011c*/ 	.word	index@(.nv.constant0._Z27update_mu_q_dim3_vml_deviceiifffffPfS_S_S_S_S_S_S_)
        /*0120*/ 	.short	0x0380
        /*0122*/ 	.short	0x0060


	//----- nvinfo : EIATTR_SW_WAR
	.align		4
.L_335:
        /*0124*/ 	.byte	0x04, 0x36
        /*0126*/ 	.short	(.L_337 - .L_336)
.L_336:
        /*0128*/ 	.word	0x00000008
.L_337:


//--------------------- .nv.info._Z27update_mu_q_dim2_vml_deviceiiffffPfS_S_S_S_S_ --------------------------
	.section	.nv.info._Z27update_mu_q_dim2_vml_deviceiiffffPfS_S_S_S_S_,"",@"SHT_CUDA_INFO"
	.sectionflags	@""
	.align	4


	//----- nvinfo : EIATTR_CUDA_API_VERSION
	.align		4
        /*0000*/ 	.byte	0x04, 0x37
        /*0002*/ 	.short	(.L_339 - .L_338)
.L_338:
        /*0004*/ 	.word	0x00000082


	//----- nvinfo : EIATTR_KPARAM_INFO
	.align		4
.L_339:
        /*0008*/ 	.byte	0x04, 0x17
        /*000a*/ 	.short	(.L_341 - .L_340)
.L_340:
        /*000c*/ 	.word	0x00000000
        /*0010*/ 	.short	0x000b
        /*0012*/ 	.short	0x0040
        /*0014*/ 	.byte	0x00, 0xf5, 0x21, 0x00


	//----- nvinfo : EIATTR_KPARAM_INFO
	.align		4
.L_341:
        /*0018*/ 	.byte	0x04, 0x17
        /*001a*/ 	.short	(.L_343 - .L_342)
.L_342:
        /*001c*/ 	.word	0x00000000
        /*0020*/ 	.short	0x000a
        /*0022*/ 	.short	0x0038
        /*0024*/ 	.byte	0x00, 0xf5, 0x21, 0x00


	//----- nvinfo : EIATTR_KPARAM_INFO
	.align		4
.L_343:
        /*0028*/ 	.byte	0x04, 0x17
        /*002a*/ 	.short	(.L_345 - .L_344)
.L_344:
        /*002c*/ 	.word	0x00000000
        /*0030*/ 	.short	0x0009
        /*0032*/ 	.short	0x0030
        /*0034*/ 	.byte	0x00, 0xf5, 0x21, 0x00


	//----- nvinfo : EIATTR_KPARAM_INFO
	.align		4
.L_345:
        /*0038*/ 	.byte	0x04, 0x17
        /*003a*/ 	.short	(.L_347 - .L_346)
.L_346:
        /*003c*/ 	.word	0x00000000
        /*0040*/ 	.short	0x0008
        /*0042*/ 	.short	0x0028
        /*0044*/ 	.byte	0x00, 0xf5, 0x21, 0x00


	//----- nvinfo : EIATTR_KPARAM_INFO
	.align		4
.L_347:
        /*0048*/ 	.byte	0x04, 0x17
        /*004a*/ 	.short	(.L_349 - .L_348)
.L_348:
        /*004c*/ 	.word	0x00000000
        /*0050*/ 	.short	0x0007
        /*0052*/ 	.short	0x0020
        /*0054*/ 	.byte	0x00, 0xf5, 0x21, 0x00


	//----- nvinfo : EIATTR_KPARAM_INFO
	.align		4
.L_349:
        /*0058*/ 	.byte	0x04, 0x17
        /*005a*/ 	.short	(.L_351 - .L_350)
.L_350:
        /*005c*/ 	.word	0x00000000
        /*0060*/ 	.short	0x0006
        /*0062*/ 	.short	0x0018
        /*0064*/ 	.byte	0x00, 0xf5, 0x21, 0x00


	//----- nvinfo : EIATTR_KPARAM_INFO
	.align		4
.L_351:
        /*0068*/ 	.byte	0x04, 0x17
        /*006a*/ 	.short	(.L_353 - .L_352)
.L_352:
        /*006c*/ 	.word	0x00000000
        /*0070*/ 	.short	0x0005
        /*0072*/ 	.short	0x0014
        /*0074*/ 	.byte	0x00, 0xf0, 0x11, 0x00


	//----- nvinfo : EIATTR_KPARAM_INFO
	.align		4
.L_353:
        /*0078*/ 	.byte	0x04, 0x17
        /*007a*/ 	.short	(.L_355 - .L_354)
.L_354:
        /*007c*/ 	.word	0x00000000
        /*0080*/ 	.short	0x0004
        /*0082*/ 	.short	0x0010
        /*0084*/ 	.byte	0x00, 0xf0, 0x11, 0x00


	//----- nvinfo : EIATTR_KPARAM_INFO
	.align		4
.L_355:
        /*0088*/ 	.byte	0x04, 0x17
        /*008a*/ 	.short	(.L_357 - .L_356)
.L_356:
        /*008c*/ 	.word	0x00000000
        /*0090*/ 	.short	0x0003
        /*0092*/ 	.short	0x000c
        /*0094*/ 	.byte	0x00, 0xf0, 0x11, 0x00


	//----- nvinfo : EIATTR_KPARAM_INFO
	.align		4
.L_357:
        /*0098*/ 	.byte	0x04, 0x17
        /*009a*/ 	.short	(.L_359 - .L_358)
.L_358:
        /*009c*/ 	.word	0x00000000
        /*00a0*/ 	.short	0x0002
        /*00a2*/ 	.short	0x0008
        /*00a4*/ 	.byte	0x00, 0xf0, 0x11, 0x00


	//----- nvinfo : EIATTR_KPARAM_INFO
	.align		4
.L_359:
        /*00a8*/ 	.byte	0x04, 0x17
        /*00aa*/ 	.short	(.L_361 - .L_360)
.L_360:
        /*00ac*/ 	.word	0x00000000
        /*00b0*/ 	.short	0x0001
        /*00b2*/ 	.short	0x0004
        /*00b4*/ 	.byte	0x00, 0xf0, 0x11, 0x00


	//----- nvinfo : EIATTR_KPARAM_INFO
	.align		4
.L_361:
        /*00b8*/ 	.byte	0x04, 0x17
        /*00ba*/ 	.short	(.L_363 - .L_362)
.L_362:
        /*00bc*/ 	.word	0x00000000
        /*00c0*/ 	.short	0x0000
        /*00c2*/ 	.short	0x0000
        /*00c4*/ 	.byte	0x00, 0xf0, 0x11, 0x00


	//----- nvinfo : EIATTR_SPARSE_MMA_MASK
	.align		4
.L_363:
        /*00c8*/ 	.byte	0x03, 0x50
        /*00ca*/ 	.short	0x0000


	//----- nvinfo : EIATTR_MAXREG_COUNT
	.align		4
        /*00cc*/ 	.byte	0x03, 0x1b
        /*00ce*/ 	.short	0x00ff


	//----- nvinfo : EIATTR_MERCURY_ISA_VERSION
	.align		4
        /*00d0*/ 	.byte	0x03, 0x5f
        /*00d2*/ 	.short	0x0101


	//----- nvinfo : EIATTR_VRC_CTA_INIT_COUNT
	.align		4
        /*00d4*/ 	.byte	0x02, 0x4a
	.zero		1
	.zero		1


	//----- nvinfo : EIATTR_EXIT_INSTR_OFFSETS
	.align		4
        /*00d8*/ 	.byte	0x04, 0x1c
        /*00da*/ 	.short	(.L_365 - .L_364)


	//   ....[0]....
.L_364:
        /*00dc*/ 	.word	0x000000c0


	//   ....[1]....
        /*00e0*/ 	.word	0x000002e0


	//----- nvinfo : EIATTR_CBANK_PARAM_SIZE
	.align		4
.L_365:
        /*00e4*/ 	.byte	0x03, 0x19
        /*00e6*/ 	.short	0x0048


	//----- nvinfo : EIATTR_PARAM_CBANK
	.align		4
        /*00e8*/ 	.byte	0x04, 0x0a
        /*00ea*/ 	.short	(.L_367 - .L_366)
	.align		4
.L_366:
        /*00ec*/ 	.word	index@(.nv.constant0._Z27update_mu_q_dim2_vml_deviceiiffffPfS_S_S_S_S_)
        /*00f0*/ 	.short	0x0380
        /*00f2*/ 	.short	0x0048


	//----- nvinfo : EIATTR_SW_WAR
	.align		4
.L_367:
        /*00f4*/ 	.byte	0x04, 0x36
        /*00f6*/ 	.short	(.L_369 - .L_368)
.L_368:
        /*00f8*/ 	.word	0x00000008
.L_369:


//--------------------- .nv.info._Z31update_overrelaxation_mu_deviceiifPfS_ --------------------------
	.section	.nv.info._Z31update_overrelaxation_mu_deviceiifPfS_,"",@"SHT_CUDA_INFO"
	.sectionflags	@""
	.align	4


	//----- nvinfo : EIATTR_CUDA_API_VERSION
	.align		4
        /*0000*/ 	.byte	0x04, 0x37
        /*0002*/ 	.short	(.L_371 - .L_370)
.L_370:
        /*0004*/ 	.word	0x00000082


	//----- nvinfo : EIATTR_KPARAM_INFO
	.align		4
.L_371:
        /*0008*/ 	.byte	0x04, 0x17
        /*000a*/ 	.short	(.L_373 - .L_372)
.L_372:
        /*000c*/ 	.word	0x00000000
        /*0010*/ 	.short	0x0004
        /*0012*/ 	.short	0x0018
        /*0014*/ 	.byte	0x00, 0xf5, 0x21, 0x00


	//----- nvinfo : EIATTR_KPARAM_INFO
	.align		4
.L_373:
        /*0018*/ 	.byte	0x04, 0x17
        /*001a*/ 	.short	(.L_375 - .L_374)
.L_374:
        /*001c*/ 	.word	0x00000000
        /*0020*/ 	.short	0x0003
        /*0022*/ 	.short	0x0010
        /*0024*/ 	.byte	0x00, 0xf5, 0x21, 0x00


	//----- nvinfo : EIATTR_KPARAM_INFO
	.align		4
.L_375:
        /*0028*/ 	.byte	0x04, 0x17
        /*002a*/ 	.short	(.L_377 - .L_376)
.L_376:
        /*002c*/ 	.word	0x00000000
        /*0030*/ 	.short	0x0002
        /*0032*/ 	.short	0x0008
        /*0034*/ 	.byte	0x00, 0xf0, 0x11, 0x00


	//----- nvinfo : EIATTR_KPARAM_INFO
	.align		4
.L_377:
        /*0038*/ 	.byte	0x04, 0x17
        /*003a*/ 	.short	(.L_379 - .L_378)
.L_378:
        /*003c*/ 	.word	0x00000000
        /*0040*/ 	.short	0x0001
        /*0042*/ 	.short	0x0004
        /*0044*/ 	.byte	0x00, 0xf0, 0x11, 0x00


	//----- nvinfo : EIATTR_KPARAM_INFO
	.align		4
.L_379:
        /*0048*/ 	.byte	0x04, 0x17
        /*004a*/ 	.short	(.L_381 - .L_380)
.L_380:
        /*004c*/ 	.word	0x00000000
        /*0050*/ 	.short	0x0000
        /*0052*/ 	.short	0x0000
        /*0054*/ 	.byte	0x00, 0xf0, 0x11, 0x00


	//----- nvinfo : EIATTR_SPARSE_MMA_MASK
	.align		4
.L_381:
        /*0058*/ 	.byte	0x03, 0x50
        /*005a*/ 	.short	0x0000


	//----- nvinfo : EIATTR_MAXREG_COUNT
	.align		4
        /*005c*/ 	.byte	0x03, 0x1b
        /*005e*/ 	.short	0x00ff


	//----- nvinfo : EIATTR_MERCURY_ISA_VERSION
	.align		4
        /*0060*/ 	.byte	0x03, 0x5f
        /*0062*/ 	.short	0x0101


	//----- nvinfo : EIATTR_VRC_CTA_INIT_COUNT
	.align		4
        /*0064*/ 	.byte	0x02, 0x4a
	.zero		1
	.zero		1


	//----- nvinfo : EIATTR_EXIT_INSTR_OFFSETS
	.align		4
        /*0068*/ 	.byte	0x04, 0x1c
        /*006a*/ 	.short	(.L_383 - .L_382)


	//   ....[0]....
.L_382:
        /*006c*/ 	.word	0x000000c0


	//   ....[1]....
        /*0070*/ 	.word	0x000001b0


	//----- nvinfo : EIATTR_CBANK_PARAM_SIZE
	.align		4
.L_383:
        /*0074*/ 	.byte	0x03, 0x19
        /*0076*/ 	.short	0x0020


	//----- nvinfo : EIATTR_PARAM_CBANK
	.align		4
        /*0078*/ 	.byte	0x04, 0x0a
        /*007a*/ 	.short	(.L_385 - .L_384)
	.align		4
.L_384:
        /*007c*/ 	.word	index@(.nv.constant0._Z31update_overrelaxation_mu_deviceiifPfS_)
        /*0080*/ 	.short	0x0380
        /*0082*/ 	.short	0x0020


	//----- nvinfo : EIATTR_SW_WAR
	.align		4
.L_385:
        /*0084*/ 	.byte	0x04, 0x36
        /*0086*/ 	.short	(.L_387 - .L_386)
.L_386:
        /*0088*/ 	.word	0x00000008
.L_387:


//--------------------- .nv.info._Z25update_mu_dim3_vml_deviceiifPfS_S_S_S_ --------------------------
	.section	.nv.info._Z25update_mu_dim3_vml_deviceiifPfS_S_S_S_,"",@"SHT_CUDA_INFO"
	.sectionflags	@""
	.align	4


	//----- nvinfo : EIATTR_CUDA_API_VERSION
	.align		4
        /*0000*/ 	.byte	0x04, 0x37
        /*0002*/ 	.short	(.L_389 - .L_388)
.L_388:
        /*0004*/ 	.word	0x00000082


	//----- nvinfo : EIATTR_KPARAM_INFO
	.align		4
.L_389:
        /*0008*/ 	.byte	0x04, 0x17
        /*000a*/ 	.short	(.L_391 - .L_390)
.L_390:
        /*000c*/ 	.word	0x00000000
        /*0010*/ 	.short	0x0007
        /*0012*/ 	.short	0x0030
        /*0014*/ 	.byte	0x00, 0xf5, 0x21, 0x00


	//----- nvinfo : EIATTR_KPARAM_INFO
	.align		4
.L_391:
        /*0018*/ 	.byte	0x04, 0x17
        /*001a*/ 	.short	(.L_393 - .L_392)
.L_392:
        /*001c*/ 	.word	0x00000000
        /*0020*/ 	.short	0x0006
        /*0022*/ 	.short	0x0028
        /*0024*/ 	.byte	0x00, 0xf5, 0x21, 0x00


	//----- nvinfo : EIATTR_KPARAM_INFO
	.align		4
.L_393:
        /*0028*/ 	.byte	0x04, 0x17
        /*002a*/ 	.short	(.L_395 - .L_394)
.L_394:
        /*002c*/ 	.word	0x00000000
        /*0030*/ 	.short	0x0005
        /*0032*/ 	.short	0x0020
        /*0034*/ 	.byte	0x00, 0xf5, 0x21, 0x00


	//----- nvinfo : EIATTR_KPARAM_INFO
	.align		4
.L_395:
        /*0038*/ 	.byte	0x04, 0x17
        /*003a*/ 	.short	(.L_397 - .L_396)
.L_396:
        /*003c*/ 	.word	0x00000000
        /*0040*/ 	.short	0x0004
        /*0042*/ 	.short	0x0018
        /*0044*/ 	.byte	0x00, 0xf5, 0x21, 0x00


	//----- nvinfo : EIATTR_KPARAM_INFO
	.align		4
.L_397:
        /*0048*/ 	.byte	0x04, 0x17
        /*004a*/ 	.short	(.L_399 - .L_398)
.L_398:
        /*004c*/ 	.word	0x00000000
        /*0050*/ 	.short	0x0003
        /*0052*/ 	.short	0x0010
        /*0054*/ 	.byte	0x00, 0xf5, 0x21, 0x00


	//----- nvinfo : EIATTR_KPARAM_INFO
	.align		4
.L_399:
        /*0058*/ 	.byte	0x04, 0x17
        /*005a*/ 	.short	(.L_401 - .L_400)
.L_400:
        /*005c*/ 	.word	0x00000000
        /*0060*/ 	.short	0x0002
        /*0062*/ 	.short	0x0008
        /*0064*/ 	.byte	0x00, 0xf0, 0x11, 0x00


	//----- nvinfo : EIATTR_KPARAM_INFO
	.align		4
.L_401:
        /*0068*/ 	.byte	0x04, 0x17
        /*006a*/ 	.short	(.L_403 - .L_402)
.L_402:
        /*006c*/ 	.word	0x00000000
        /*0070*/ 	.short	0x0001
        /*0072*/ 	.short	0x0004
        /*0074*/ 	.byte	0x00, 0xf0, 0x11, 0x00


	//----- nvinfo : EIATTR_KPARAM_INFO
	.align		4
.L_403:
        /*0078*/ 	.byte	0x04, 0x17
        /*007a*/ 	.short	(.L_405 - .L_404)
.L_404:
        /*007c*/ 	.word	0x00000000
        /*0080*/ 	.short	0x0000
        /*0082*/ 	.short	0x0000
        /*0084*/ 	.byte	0x00, 0xf0, 0x11, 0x00


	//----- nvinfo : EIATTR_SPARSE_MMA_MASK
	.align		4
.L_405:
        /*0088*/ 	.byte	0x03, 0x50
        /*008a*/ 	.short	0x0000


	//----- nvinfo : EIATTR_MAXREG_COUNT
	.align		4
        /*008c*/ 	.byte	0x03, 0x1b
        /*008e*/ 	.short	0x00ff


	//----- nvinfo : EIATTR_MERCURY_ISA_VERSION
	.align		4
        /*0090*/ 	.byte	0x03, 0x5f
        /*0092*/ 	.short	0x0101


	//----- nvinfo : EIATTR_VRC_CTA_INIT_COUNT
	.align		4
        /*0094*/ 	.byte	0x02, 0x4a
	.zero		1
	.zero		1


	//----- nvinfo : EIATTR_EXIT_INSTR_OFFSETS
	.align		4
        /*0098*/ 	.byte	0x04, 0x1c
        /*009a*/ 	.short	(.L_407 - .L_406)


	//   ....[0]....
.L_406:
        /*009c*/ 	.word	0x000000c0


	//   ....[1]....
        /*00a0*/ 	.word	0x00000240


	//----- nvinfo : EIATTR_CBANK_PARAM_SIZE
	.align		4
.L_407:
        /*00a4*/ 	.byte	0x03, 0x19
        /*00a6*/ 	.short	0x0038


	//----- nvinfo : EIATTR_PARAM_CBANK
	.align		4
        /*00a8*/ 	.byte	0x04, 0x0a
        /*00aa*/ 	.short	(.L_409 - .L_408)
	.align		4
.L_408:
        /*00ac*/ 	.word	index@(.nv.constant0._Z25update_mu_dim3_vml_deviceiifPfS_S_S_S_)
        /*00b0*/ 	.short	0x0380
        /*00b2*/ 	.short	0x0038


	//----- nvinfo : EIATTR_SW_WAR
	.align		4
.L_409:
        /*00b4*/ 	.byte	0x04, 0x36
        /*00b6*/ 	.short	(.L_411 - .L_410)
.L_410:
        /*00b8*/ 	.word	0x00000008
.L_411:


//--------------------- .nv.info._Z25update_mu_dim2_vml_deviceiifPfS_S_S_ --------------------------
	.section	.nv.info._Z25update_mu_dim2_vml_deviceiifPfS_S_S_,"",@"SHT_CUDA_INFO"
	.sectionflags	@""
	.align	4


	//----- nvinfo : EIATTR_CUDA_API_VERSION
	.align		4
        /*0000*/ 	.byte	0x04, 0x37
        /*0002*/ 	.short	(.L_413 - .L_412)
.L_412:
        /*0004*/ 	.word	0x00000082


	//----- nvinfo : EIATTR_KPARAM_INFO
	.align		4
.L_413:
        /*0008*/ 	.byte	0x04, 0x17
        /*000a*/ 	.short	(.L_415 - .L_414)
.L_414:
        /*000c*/ 	.word	0x00000000
        /*0010*/ 	.short	0x0006
        /*0012*/ 	.short	0x0028
        /*0014*/ 	.byte	0x00, 0xf5, 0x21, 0x00


	//----- nvinfo : EIATTR_KPARAM_INFO
	.align		4
.L_415:
        /*0018*/ 	.byte	0x04, 0x17
        /*001a*/ 	.short	(.L_417 - .L_416)
.L_416:
        /*001c*/ 	.word	0x00000000
        /*0020*/ 	.short	0x0005
        /*0022*/ 	.short	0x0020
        /*0024*/ 	.byte	0x00, 0xf5, 0x21, 0x00


	//----- nvinfo : EIATTR_KPARAM_INFO
	.align		4
.L_417:
        /*0028*/ 	.byte	0x04, 0x17
        /*002a*/ 	.short	(.L_419 - .L_418)
.L_418:
        /*002c*/ 	.word	0x00000000
        /*0030*/ 	.short	0x0004
        /*0032*/ 	.short	0x0018
        /*0034*/ 	.byte	0x00, 0xf5, 0x21, 0x00


	//----- nvinfo : EIATTR_KPARAM_INFO
	.align		4
.L_419:
        /*0038*/ 	.byte	0x04, 0x17
        /*003a*/ 	.short	(.L_421 - .L_420)
.L_420:
        /*003c*/ 	.word	0x00000000
        /*0040*/ 	.short	0x0003
        /*0042*/ 	.short	0x0010
        /*0044*/ 	.byte	0x00, 0xf5, 0x21, 0x00


	//----- nvinfo : EIATTR_KPARAM_INFO
	.align		4
.L_421:
        /*0048*/ 	.byte	0x04, 0x17
        /*004a*/ 	.short	(.L_423 - .L_422)
.L_422:
        /*004c*/ 	.word	0x00000000
        /*0050*/ 	.short	0x0002
        /*0052*/ 	.short	0x0008
        /*0054*/ 	.byte	0x00, 0xf0, 0x11, 0x00


	//----- nvinfo : EIATTR_KPARAM_INFO
	.align		4
.L_423:
        /*0058*/ 	.byte	0x04, 0x17
        /*005a*/ 	.short	(.L_425 - .L_424)
.L_424:
        /*005c*/ 	.word	0x00000000
        /*0060*/ 	.short	0x0001
        /*0062*/ 	.short	0x0004
        /*0064*/ 	.byte	0x00, 0xf0, 0x11, 0x00


	//----- nvinfo : EIATTR_KPARAM_INFO
	.align		4
.L_425:
        /*0068*/ 	.byte	0x04, 0x17
        /*006a*/ 	.short	(.L_427 - .L_426)
.L_426:
        /*006c*/ 	.word	0x00000000
        /*0070*/ 	.short	0x0000
        /*0072*/ 	.short	0x0000
        /*0074*/ 	.byte	0x00, 0xf0, 0x11, 0x00


	//----- nvinfo : EIATTR_SPARSE_MMA_MASK
	.align		4
.L_427:
        /*0078*/ 	.byte	0x03, 0x50
        /*007a*/ 	.short	0x0000


	//----- nvinfo : EIATTR_MAXREG_COUNT
	.align		4
        /*007c*/ 	.byte	0x03, 0x1b
        /*007e*/ 	.short	0x00ff


	//----- nvinfo : EIATTR_MERCURY_ISA_VERSION
	.align		4
        /*0080*/ 	.byte	0x03, 0x5f
        /*0082*/ 	.short	0x0101


	//----- nvinfo : EIATTR_VRC_CTA_INIT_COUNT
	.align		4
        /*0084*/ 	.byte	0x02, 0x4a
	.zero		1
	.zero		1


	//----- nvinfo : EIATTR_EXIT_INSTR_OFFSETS
	.align		4
        /*0088*/ 	.byte	0x04, 0x1c
        /*008a*/ 	.short	(.L_429 - .L_428)


	//   ....[0]....
.L_428:
        /*008c*/ 	.word	0x000000c0


	//   ....[1]....
        /*0090*/ 	.word	0x00000200


	//----- nvinfo : EIATTR_CBANK_PARAM_SIZE
	.align		4
.L_429:
        /*0094*/ 	.byte	0x03, 0x19
        /*0096*/ 	.short	0x0030


	//----- nvinfo : EIATTR_PARAM_CBANK
	.align		4
        /*0098*/ 	.byte	0x04, 0x0a
        /*009a*/ 	.short	(.L_431 - .L_430)
	.align		4
.L_430:
        /*009c*/ 	.word	index@(.nv.constant0._Z25update_mu_dim2_vml_deviceiifPfS_S_S_)
        /*00a0*/ 	.short	0x0380
        /*00a2*/ 	.short	0x0030


	//----- nvinfo : EIATTR_SW_WAR
	.align		4
.L_431:
        /*00a4*/ 	.byte	0x04, 0x36
        /*00a6*/ 	.short	(.L_433 - .L_432)
.L_432:
        /*00a8*/ 	.word	0x00000008
.L_433:


//--------------------- .nv.info._Z30primal_prox_project_vml_deviceiiPf --------------------------
	.section	.nv.info._Z30primal_prox_project_vml_deviceiiPf,"",@"SHT_CUDA_INFO"
	.sectionflags	@""
	.align	4


	//----- nvinfo : EIATTR_CUDA_API_VERSION
	.align		4
        /*0000*/ 	.byte	0x04, 0x37
        /*0002*/ 	.short	(.L_435 - .L_434)
.L_434:
        /*0004*/ 	.word	0x00000082


	//----- nvinfo : EIATTR_KPARAM_INFO
	.align		4
.L_435:
        /*0008*/ 	.byte	0x04, 0x17
        /*000a*/ 	.short	(.L_437 - .L_436)
.L_436:
        /*000c*/ 	.word	0x00000000
        /*0010*/ 	.short	0x0002
        /*0012*/ 	.short	0x0008
        /*0014*/ 	.byte	0x00, 0xf5, 0x21, 0x00


	//----- nvinfo : EIATTR_KPARAM_INFO
	.align		4
.L_437:
        /*0018*/ 	.byte	0x04, 0x17
        /*001a*/ 	.short	(.L_439 - .L_438)
.L_438:
        /*001c*/ 	.word	0x00000000
        /*0020*/ 	.short	0x0001
        /*0022*/ 	.short	0x0004
        /*0024*/ 	.byte	0x00, 0xf0, 0x11, 0x00


	//----- nvinfo : EIATTR_KPARAM_INFO
	.align		4
.L_439:
        /*0028*/ 	.byte	0x04, 0x17
        /*002a*/ 	.short	(.L_441 - .L_440)
.L_440:
        /*002c*/ 	.word	0x00000000
        /*0030*/ 	.short	0x0000
        /*0032*/ 	.short	0x0000
        /*0034*/ 	.byte	0x00, 0xf0, 0x11, 0x00


	//----- nvinfo : EIATTR_SPARSE_MMA_MASK
	.align		4
.L_441:
        /*0038*/ 	.byte	0x03, 0x50
        /*003a*/ 	.short	0x0000


	//----- nvinfo : EIATTR_MAXREG_COUNT
	.align		4
        /*003c*/ 	.byte	0x03, 0x1b
        /*003e*/ 	.short	0x00ff


	//----- nvinfo : EIATTR_MERCURY_ISA_VERSION
	.align		4
        /*0040*/ 	.byte	0x03, 0x5f
        /*0042*/ 	.short	0x0101


	//----- nvinfo : EIATTR_VRC_CTA_INIT_COUNT
	.align		4
        /*0044*/ 	.byte	0x02, 0x4a
	.zero		1
	.zero		1


	//----- nvinfo : EIATTR_EXIT_INSTR_OFFSETS
	.align		4
        /*0048*/ 	.byte	0x04, 0x1c
        /*004a*/ 	.short	(.L_443 - .L_442)


	//   ....[0]....
.L_442:
        /*004c*/ 	.word	0x000000c0


	//   ....[1]....
        /*0050*/ 	.word	0x00000140


	//----- nvinfo : EIATTR_CBANK_PARAM_SIZE
	.align		4
.L_443:
        /*0054*/ 	.byte	0x03, 0x19
        /*0056*/ 	.short	0x0010


	//----- nvinfo : EIATTR_PARAM_CBANK
	.align		4
        /*0058*/ 	.byte	0x04, 0x0a
        /*005a*/ 	.short	(.L_445 - .L_444)
	.align		4
.L_444:
        /*005c*/ 	.word	index@(.nv.constant0._Z30primal_prox_project_vml_deviceiiPf)
        /*0060*/ 	.short	0x0380
        /*0062*/ 	.short	0x0010


	//----- nvinfo : EIATTR_SW_WAR
	.align		4
.L_445:
        /*0064*/ 	.byte	0x04, 0x36
        /*0066*/ 	.short	(.L_447 - .L_446)
.L_446:
        /*0068*/ 	.word	0x00000008
.L_447:


//--------------------- .nv.info._Z30compute_primal_prox_vml_deviceiifPfS_S_S_S_S_ --------------------------
	.section	.nv.info._Z30compute_primal_prox_vml_deviceiifPfS_S_S_S_S_,"",@"SHT_CUDA_INFO"
	.sectionflags	@""
	.align	4


	//----- nvinfo : EIATTR_CUDA_API_VERSION
	.align		4
        /*0000*/ 	.byte	0x04, 0x37
        /*0002*/ 	.short	(.L_449 - .L_448)
.L_448:
        /*0004*/ 	.word	0x00000082


	//----- nvinfo : EIATTR_KPARAM_INFO
	.align		4
.L_449:
        /*0008*/ 	.byte	0x04, 0x17
        /*000a*/ 	.short	(.L_451 - .L_450)
.L_450:
        /*000c*/ 	.word	0x00000000
        /*0010*/ 	.short	0x0008
        /*0012*/ 	.short	0x0038
        /*0014*/ 	.byte	0x00, 0xf5, 0x21, 0x00


	//----- nvinfo : EIATTR_KPARAM_INFO
	.align		4
.L_451:
        /*0018*/ 	.byte	0x04, 0x17
        /*001a*/ 	.short	(.L_453 - .L_452)
.L_452:
        /*001c*/ 	.word	0x00000000
        /*0020*/ 	.short	0x0007
        /*0022*/ 	.short	0x0030
        /*0024*/ 	.byte	0x00, 0xf5, 0x21, 0x00


	//----- nvinfo : EIATTR_KPARAM_INFO
	.align		4
.L_453:
        /*0028*/ 	.byte	0x04, 0x17
        /*002a*/ 	.short	(.L_455 - .L_454)
.L_454:
        /*002c*/ 	.word	0x00000000
        /*0030*/ 	.short	0x0006
        /*0032*/ 	.short	0x0028
        /*0034*/ 	.byte	0x00, 0xf5, 0x21, 0x00


	//----- nvinfo : EIATTR_KPARAM_INFO
	.align		4
.L_455:
        /*0038*/ 	.byte	0x04, 0x17
        /*003a*/ 	.short	(.L_457 - .L_456)
.L_456:
        /*003c*/ 	.word	0x00000000
        /*0040*/ 	.short	0x0005
        /*0042*/ 	.short	0x0020
        /*0044*/ 	.byte	0x00, 0xf5, 0x21, 0x00


	//----- nvinfo : EIATTR_KPARAM_INFO
	.align		4
.L_457:
        /*0048*/ 	.byte	0x04, 0x17
        /*004a*/ 	.short	(.L_459 - .L_458)
.L_458:
        /*004c*/ 	.word	0x00000000
        /*0050*/ 	.short	0x0004
        /*0052*/ 	.short	0x0018
        /*0054*/ 	.byte	0x00, 0xf5, 0x21, 0x00


	//----- nvinfo : EIATTR_KPARAM_INFO
	.align		4
.L_459:
        /*0058*/ 	.byte	0x04, 0x17
        /*005a*/ 	.short	(.L_461 - .L_460)
.L_460:
        /*005c*/ 	.word	0x00000000
        /*0060*/ 	.short	0x0003
        /*0062*/ 	.short	0x0010
        /*0064*/ 	.byte	0x00, 0xf5, 0x21, 0x00


	//----- nvinfo : EIATTR_KPARAM_INFO
	.align		4
.L_461:
        /*0068*/ 	.byte	0x04, 0x17
        /*006a*/ 	.short	(.L_463 - .L_462)
.L_462:
        /*006c*/ 	.word	0x00000000
        /*0070*/ 	.short	0x0002
        /*0072*/ 	.short	0x0008
        /*0074*/ 	.byte	0x00, 0xf0, 0x11, 0x00


	//----- nvinfo : EIATTR_KPARAM_INFO
	.align		4
.L_463:
        /*0078*/ 	.byte	0x04, 0x17
        /*007a*/ 	.short	(.L_465 - .L_464)
.L_464:
        /*007c*/ 	.word	0x00000000
        /*0080*/ 	.short	0x0001
        /*0082*/ 	.short	0x0004
        /*0084*/ 	.byte	0x00, 0xf0, 0x11, 0x00


	//----- nvinfo : EIATTR_KPARAM_INFO
	.align		4
.L_465:
        /*0088*/ 	.byte	0x04, 0x17
        /*008a*/ 	.short	(.L_467 - .L_466)
.L_466:
        /*008c*/ 	.word	0x00000000
        /*0090*/ 	.short	0x0000
        /*0092*/ 	.short	0x0000
        /*0094*/ 	.byte	0x00, 0xf0, 0x11, 0x00


	//----- nvinfo : EIATTR_SPARSE_MMA_MASK
	.align		4
.L_467:
        /*0098*/ 	.byte	0x03, 0x50
        /*009a*/ 	.short	0x0000


	//----- nvinfo : EIATTR_MAXREG_COUNT
	.align		4
        /*009c*/ 	.byte	0x03, 0x1b
        /*009e*/ 	.short	0x00ff


	//----- nvinfo : EIATTR_MERCURY_ISA_VERSION
	.align		4
        /*00a0*/ 	.byte	0x03, 0x5f
        /*00a2*/ 	.short	0x0101


	//----- nvinfo : EIATTR_VRC_CTA_INIT_COUNT
	.align		4
        /*00a4*/ 	.byte	0x02, 0x4a
	.zero		1
	.zero		1


	//----- nvinfo : EIATTR_EXIT_INSTR_OFFSETS
	.align		4
        /*00a8*/ 	.byte	0x04, 0x1c
        /*00aa*/ 	.short	(.L_469 - .L_468)


	//   ....[0]....
.L_468:
        /*00ac*/ 	.word	0x000000c0


	//   ....[1]....
        /*00b0*/ 	.word	0x000002e0


	//----- nvinfo : EIATTR_CBANK_PARAM_SIZE
	.align		4
.L_469:
        /*00b4*/ 	.byte	0x03, 0x19
        /*00b6*/ 	.short	0x0040


	//----- nvinfo : EIATTR_PARAM_CBANK
	.align		4
        /*00b8*/ 	.byte	0x04, 0x0a
        /*00ba*/ 	.short	(.L_471 - .L_470)
	.align		4
.L_470:
        /*00bc*/ 	.word	index@(.nv.constant0._Z30compute_primal_prox_vml_deviceiifPfS_S_S_S_S_)
        /*00c0*/ 	.short	0x0380
        /*00c2*/ 	.short	0x0040


	//----- nvinfo : EIATTR_SW_WAR
	.align		4
.L_471:
        /*00c4*/ 	.byte	0x04, 0x36
        /*00c6*/ 	.short	(.L_473 - .L_472)
.L_472:
        /*00c8*/ 	.word	0x00000008
.L_473:


//--------------------- .nv.callgraph             --------------------------
	.section	.nv.callgraph,"",@"SHT_CUDA_CALLGRAPH"
	.align	4
	.sectionentsize	8
	.align		4
        /*0000*/ 	.word	0x00000000
	.align		4
        /*0004*/ 	.word	0xffffffff
	.align		4
        /*0008*/ 	.word	0x00000000
	.align		4
        /*000c*/ 	.word	0xfffffffe
	.align		4
        /*0010*/ 	.word	0x00000000
	.align		4
        /*0014*/ 	.word	0xfffffffd
	.align		4
        /*0018*/ 	.word	0x00000000
	.align		4
        /*001c*/ 	.word	0xfffffffc


//--------------------- .text._Z21update_eta_vml_deviceiiffffPfS_S_S_S_S_S_S_S_S_ --------------------------
	.section	.text._Z21update_eta_vml_deviceiiffffPfS_S_S_S_S_S_S_S_S_,"ax",@progbits
	.align	128
        .global         _Z21update_eta_vml_deviceiiffffPfS_S_S_S_S_S_S_S_S_
        .type           _Z21update_eta_vml_deviceiiffffPfS_S_S_S_S_S_S_S_S_,@function
        .size           _Z21update_eta_vml_deviceiiffffPfS_S_S_S_S_S_S_S_S_,(.L_x_33 - _Z21update_eta_vml_deviceiiffffPfS_S_S_S_S_S_S_S_S_)
        .other          _Z21update_eta_vml_deviceiiffffPfS_S_S_S_S_S_S_S_S_,@"STO_CUDA_ENTRY STV_DEFAULT"
_Z21update_eta_vml_deviceiiffffPfS_S_S_S_S_S_S_S_S_:
.text._Z21update_eta_vml_deviceiiffffPfS_S_S_S_S_S_S_S_S_:
[----:B------:R-:W-:Y:S01]  /*0000*/  LDC R1, c[0x0][0x37c] ;  /* 0x0000df00ff017b82 */ /* 0x000fe20000000800 */
[----:B------:R-:W0:Y:S01]  /*0010*/  S2R R3, SR_CTAID.Y ;  /* 0x0000000000037919 */ /* 0x000e220000002600 */
[----:B------:R-:W1:Y:S01]  /*0020*/  LDCU UR4, c[0x0][0x360] ;  /* 0x00006c00ff0477ac */ /* 0x000e620008000800 */
[----:B------:R-:W0:Y:S01]  /*0030*/  S2R R0, SR_TID.Y ;  /* 0x0000000000007919 */ /* 0x000e220000002200 */
[----:B------:R-:W0:Y:S01]  /*0040*/  LDCU UR5, c[0x0][0x364] ;  /* 0x00006c80ff0577ac */ /* 0x000e220008000800 */
[----:B------:R-:W1:Y:S01]  /*0050*/  S2R R2, SR_CTAID.X ;  /* 0x0000000000027919 */ /* 0x000e620000002500 */
[----:B------:R-:W2:Y:S01]  /*0060*/  LDCU.64 UR6, c[0x0][0x380] ;  /* 0x00007000ff0677ac */ /* 0x000ea20008000a00 */
[----:B------:R-:W1:Y:S01]  /*0070*/  S2R R5, SR_TID.X ;  /* 0x0000000000057919 */ /* 0x000e620000002100 */
[----:B0-----:R-:W-:-:S05]  /*0080*/  IMAD R3, R3, UR5, R0 ;  /* 0x0000000503037c24 */ /* 0x001fca000f8e0200 */
[----:B--2---:R-:W-:Y:S01]  /*0090*/  ISETP.GE.AND P0, PT, R3, UR7, PT ;  /* 0x0000000703007c0c */ /* 0x004fe2000bf06270 */
[----:B-1----:R-:W-:-:S05]  /*00a0*/  IMAD R2, R2, UR4, R5 ;  /* 0x0000000402027c24 */ /* 0x002fca000f8e0205 */
[----:B------:R-:W-:-:S13]  /*00b0*/  ISETP.GE.OR P0, PT, R2, UR6, P0 ;  /* 0x0000000602007c0c */ /* 0x000fda0008706670 */
[----:B------:R-:W-:Y:S05]  /*00c0*/  @P0 EXIT ;  /* 0x000000000000094d */ /* 0x000fea0003800000 */
[----:B------:R-:W0:Y:S01]  /*00d0*/  LDC.64 R10, c[0x0][0x3a8] ;  /* 0x0000ea00ff0a7b82 */ /* 0x000e220000000a00 */
[----:B------:R-:W1:Y:S01]  /*00e0*/  LDCU.64 UR4, c[0x0][0x358] ;  /* 0x00006b00ff0477ac */ /* 0x000e620008000a00 */
[----:B------:R-:W-:Y:S01]  /*00f0*/  IMAD R2, R3, UR6, R2 ;  /* 0x0000000603027c24 */ /* 0x000fe2000f8e0202 */
[----:B------:R-:W2:Y:S05]  /*0100*/  LDCU UR6, c[0x0][0x38c] ;  /* 0x00007180ff0677ac */ /* 0x000eaa0008000800 */
[----:B------:R-:W3:Y:S08]  /*0110*/  LDC.64 R12, c[0x0][0x3b8] ;  /* 0x0000ee00ff0c7b82 */ /* 0x000ef00000000a00 */
[----:B------:R-:W4:Y:S08]  /*0120*/  LDC.64 R14, c[0x0][0x3b0] ;  /* 0x0000ec00ff0e7b82 */ /* 0x000f300000000a00 */
[----:B------:R-:W5:Y:S01]  /*0130*/  LDC.64 R16, c[0x0][0x3c0] ;  /* 0x0000f000ff107b82 */ /* 0x000f620000000a00 */
[----:B0-----:R-:W-:-:S06]  /*0140*/  IMAD.WIDE R10, R2, 0x4, R10 ;  /* 0x00000004020a7825 */ /* 0x001fcc00078e020a */
[----:B-1----:R-:W2:Y:S01]  /*0150*/  LDG.E R10, desc[UR4][R10.64] ;  /* 0x000000040a0a7981 */ /* 0x002ea2000c1e1900 */
[----:B------:R-:W0:Y:S01]  /*0160*/  LDC.64 R4, c[0x0][0x398] ;  /* 0x0000e600ff047b82 */ /* 0x000e220000000a00 */
[----:B---3--:R-:W-:-:S06]  /*0170*/  IMAD.WIDE R12, R2, 0x4, R12 ;  /* 0x00000004020c7825 */ /* 0x008fcc00078e020c */
[----:B------:R-:W2:Y:S01]  /*0180*/  LDG.E R13, desc[UR4][R12.64] ;  /* 0x000000040c0d7981 */ /* 0x000ea2000c1e1900 */
[----:B------:R-:W1:Y:S01]  /*0190*/  LDC.64 R6, c[0x0][0x3a0] ;  /* 0x0000e800ff067b82 */ /* 0x000e620000000a00 */
[----:B----4-:R-:W-:-:S06]  /*01a0*/  IMAD.WIDE R14, R2, 0x4, R14 ;  /* 0x00000004020e7825 */ /* 0x010fcc00078e020e */
[----:B------:R-:W3:Y:S01]  /*01b0*/  LDG.E R14, desc[UR4][R14.64] ;  /* 0x000000040e0e7981 */ /* 0x000ee2000c1e1900 */
[----:B-----5:R-:W-:-:S06]  /*01c0*/  IMAD.WIDE R16, R2, 0x4, R16 ;  /* 0x0000000402107825 */ /* 0x020fcc00078e0210 */
[----:B------:R-:W3:Y:S01]  /*01d0*/  LDG.E R17, desc[UR4][R16.64] ;  /* 0x0000000410117981 */ /* 0x000ee2000c1e1900 */
[----:B0-----:R-:W-:-:S05]  /*01e0*/  IMAD.WIDE R4, R2, 0x4, R4 ;  /* 0x0000000402047825 */ /* 0x001fca00078e0204 */
[----:B------:R-:W4:Y:S01]  /*01f0*/  LDG.E R9, desc[UR4][R4.64] ;  /* 0x0000000404097981 */ /* 0x000f22000c1e1900 */
[----:B-1----:R-:W-:-:S05]  /*0200*/  IMAD.WIDE R6, R2, 0x4, R6 ;  /* 0x0000000402067825 */ /* 0x002fca00078e0206 */
[----:B------:R-:W5:Y:S01]  /*0210*/  LDG.E R8, desc[UR4][R6.64] ;  /* 0x0000000406087981 */ /* 0x000f62000c1e1900 */
[----:B------:R-:W-:Y:S01]  /*0220*/  BSSY.RECONVERGENT B0, `(.L_x_0) ;  /* 0x000001a000007945 */ /* 0x000fe20003800200 */
[----:B--2---:R-:W-:Y:S01]  /*0230*/  FADD R0, R10, -R13 ;  /* 0x8000000d0a007221 */ /* 0x004fe20000000000 */
[----:B---3--:R-:W-:-:S03]  /*0240*/  FADD R11, R14, -R17 ;  /* 0x800000110e0b7221 */ /* 0x008fc60000000000 */
[----:B----4-:R-:W-:-:S04]  /*0250*/  FFMA R3, -R0, UR6, R9 ;  /* 0x0000000600037c23 */ /* 0x010fc80008000109 */
[----:B------:R-:W-:Y:S01]  /*0260*/  FADD R10, |R3|, -RZ ;  /* 0x800000ff030a7221 */ /* 0x000fe20000000200 */
[----:B-----5:R-:W-:-:S04]  /*0270*/  FFMA R11, -R11, UR6, R8 ;  /* 0x000000060b0b7c23 */ /* 0x020fc80008000108 */
[----:B------:R-:W-:-:S05]  /*0280*/  FADD R15, |R11|, -RZ ;  /* 0x800000ff0b0f7221 */ /* 0x000fca0000000200 */
[----:B------:R-:W-:-:S04]  /*0290*/  VIMNMX R13, PT, PT, R10, R15, !PT ;  /* 0x0000000f0a0d7248 */ /* 0x000fc80007fe0100 */
[----:B------:R-:W-:Y:S02]  /*02a0*/  LOP3.LUT R12, R13, 0xfe000000, RZ, 0xc0, !PT ;  /* 0xfe0000000d0c7812 */ /* 0x000fe400078ec0ff */
[----:B------:R-:W-:Y:S02]  /*02b0*/  VIMNMX R10, PT, PT, R10, R15, PT ;  /* 0x0000000f0a0a7248 */ /* 0x000fe40003fe0100 */
[----:B------:R-:W-:-:S05]  /*02c0*/  LOP3.LUT R0, R12, 0x7e800000, RZ, 0x3c, !PT ;  /* 0x7e8000000c007812 */ /* 0x000fca00078e3cff */
[-C--:B------:R-:W-:Y:S01]  /*02d0*/  FMUL R14, R10, R0.reuse ;  /* 0x000000000a0e7220 */ /* 0x080fe20000400000 */
[----:B------:R-:W-:-:S03]  /*02e0*/  FMUL R0, R13, R0 ;  /* 0x000000000d007220 */ /* 0x000fc60000400000 */
[----:B------:R-:W-:-:S04]  /*02f0*/  FMUL R15, R14, R14 ;  /* 0x0000000e0e0f7220 */ /* 0x000fc80000400000 */
[----:B------:R-:W-:-:S05]  /*0300*/  FFMA R0, R0, R0, R15 ;  /* 0x0000000000007223 */ /* 0x000fca000000000f */
[----:B------:R-:W-:Y:S01]  /*0310*/  IADD3 R14, PT, PT, R0, -0xd000000, RZ ;  /* 0xf3000000000e7810 */ /* 0x000fe20007ffe0ff */
[----:B------:R0:W1:Y:S03]  /*0320*/  MUFU.RSQ R15, R0 ;  /* 0x00000000000f7308 */ /* 0x0000660000001400 */
[----:B------:R-:W-:-:S13]  /*0330*/  ISETP.GT.U32.AND P0, PT, R14, 0x727fffff, PT ;  /* 0x727fffff0e00780c */ /* 0x000fda0003f04070 */
[----:B0-----:R-:W-:Y:S05]  /*0340*/  @!P0 BRA `(.L_x_1) ;  /* 0x00000000000c8947 */ /* 0x001fea0003800000 */
[----:B------:R-:W-:-:S07]  /*0350*/  MOV R19, 0x370 ;  /* 0x0000037000137802 */ /* 0x000fce0000000f00 */
[----:B-1----:R-:W-:Y:S05]  /*0360*/  CALL.REL.NOINC `($__internal_0_$__cuda_sm20_sqrt_rn_f32_slowpath) ;  /* 0x0000000400387944 */ /* 0x002fea0003c00000 */
[----:B------:R-:W-:Y:S05]  /*0370*/  BRA `(.L_x_2) ;  /* 0x0000000000107947 */ /* 0x000fea0003800000 */
.L_x_1:
[----:B-1----:R-:W-:Y:S01]  /*0380*/  FMUL.FTZ R17, R0, R15 ;  /* 0x0000000f00117220 */ /* 0x002fe20000410000 */
[----:B------:R-:W-:-:S03]  /*0390*/  FMUL.FTZ R15, R15, 0.5 ;  /* 0x3f0000000f0f7820 */ /* 0x000fc60000410000 */
[----:B------:R-:W-:-:S04]  /*03a0*/  FFMA R0, -R17, R17, R0 ;  /* 0x0000001111007223 */ /* 0x000fc80000000100 */
[----:B------:R-:W-:-:S07]  /*03b0*/  FFMA R0, R0, R15, R17 ;  /* 0x0000000f00007223 */ /* 0x000fce0000000011 */
.L_x_2:
[----:B------:R-:W-:Y:S05]  /*03c0*/  BSYNC.RECONVERGENT B0 ;  /* 0x0000000000007941 */ /* 0x000fea0003800200 */
.L_x_0:
[----:B------:R-:W0:Y:S01]  /*03d0*/  LDC.64 R16, c[0x0][0x388] ;  /* 0x0000e200ff107b82 */ /* 0x000e220000000a00 */
[----:B------:R-:W-:Y:S01]  /*03e0*/  FSETP.NEU.AND P0, PT, R10, RZ, PT ;  /* 0x000000ff0a00720b */ /* 0x000fe20003f0d000 */
[----:B------:R-:W-:Y:S01]  /*03f0*/  BSSY.RECONVERGENT B0, `(.L_x_3) ;  /* 0x0000029000007945 */ /* 0x000fe20003800200 */
[----:B------:R-:W-:-:S11]  /*0400*/  LOP3.LUT R15, R12, 0x800000, RZ, 0xfc, !PT ;  /* 0x008000000c0f7812 */ /* 0x000fd600078efcff */
[----:B------:R-:W-:Y:S01]  /*0410*/  @P0 FMUL R13, R15, R0 ;  /* 0x000000000f0d0220 */ /* 0x000fe20000400000 */
[----:B------:R-:W-:Y:S01]  /*0420*/  FSETP.NEU.AND P0, PT, R10, +INF , PT ;  /* 0x7f8000000a00780b */ /* 0x000fe20003f0d000 */
[----:B------:R-:W-:Y:S02]  /*0430*/  HFMA2 R15, -RZ, RZ, 0, 0 ;  /* 0x00000000ff0f7431 */ /* 0x000fe400000001ff */
[----:B------:R-:W-:Y:S01]  /*0440*/  IMAD.MOV.U32 R10, RZ, RZ, RZ ;  /* 0x000000ffff0a7224 */ /* 0x000fe200078e00ff */
[----:B------:R-:W-:-:S05]  /*0450*/  FSEL R13, R13, +INF , P0 ;  /* 0x7f8000000d0d7808 */ /* 0x000fca0000000000 */
[----:B0-----:R-:W-:-:S05]  /*0460*/  FFMA R12, R17, -R16, R13 ;  /* 0x80000010110c7223 */ /* 0x001fca000000000d */
[----:B------:R-:W-:-:S13]  /*0470*/  FSETP.GTU.AND P0, PT, R12, RZ, PT ;  /* 0x000000ff0c00720b */ /* 0x000fda0003f0c000 */
[----:B------:R-:W-:Y:S05]  /*0480*/  @!P0 BRA `(.L_x_4) ;  /* 0x00000000007c8947 */ /* 0x000fea0003800000 */
[----:B------:R-:W0:Y:S01]  /*0490*/  MUFU.RCP R10, R13 ;  /* 0x0000000d000a7308 */ /* 0x000e220000001000 */
[----:B------:R-:W-:Y:S01]  /*04a0*/  FMUL R0, R3, R12 ;  /* 0x0000000c03007220 */ /* 0x000fe20000400000 */
[----:B------:R-:W-:Y:S06]  /*04b0*/  BSSY.RECONVERGENT B1, `(.L_x_5) ;  /* 0x000000c000017945 */ /* 0x000fec0003800200 */
[----:B------:R-:W1:Y:S01]  /*04c0*/  FCHK P0, R0, R13 ;  /* 0x0000000d00007302 */ /* 0x000e620000000000 */
[----:B0-----:R-:W-:-:S04]  /*04d0*/  FFMA R15, -R13, R10, 1 ;  /* 0x3f8000000d0f7423 */ /* 0x001fc8000000010a */
[----:B------:R-:W-:-:S04]  /*04e0*/  FFMA R15, R10, R15, R10 ;  /* 0x0000000f0a0f7223 */ /* 0x000fc8000000000a */
[----:B------:R-:W-:-:S04]  /*04f0*/  FFMA R10, R0, R15, RZ ;  /* 0x0000000f000a7223 */ /* 0x000fc800000000ff */
[----:B------:R-:W-:-:S04]  /*0500*/  FFMA R3, -R13, R10, R0 ;  /* 0x0000000a0d037223 */ /* 0x000fc80000000100 */
[----:B------:R-:W-:Y:S01]  /*0510*/  FFMA R10, R15, R3, R10 ;  /* 0x000000030f0a7223 */ /* 0x000fe2000000000a */
[----:B-1----:R-:W-:Y:S06]  /*0520*/  @!P0 BRA `(.L_x_6) ;  /* 0x0000000000108947 */ /* 0x002fec0003800000 */
[----:B------:R-:W-:Y:S01]  /*0530*/  IMAD.MOV.U32 R3, RZ, RZ, R13 ;  /* 0x000000ffff037224 */ /* 0x000fe200078e000d */
[----:B------:R-:W-:-:S07]  /*0540*/  MOV R14, 0x560 ;  /* 0x00000560000e7802 */ /* 0x000fce0000000f00 */
[----:B------:R-:W-:Y:S05]  /*0550*/  CALL.REL.NOINC `($__internal_1_$__cuda_sm3x_div_rn_noftz_f32_slowpath) ;  /* 0x0000000400187944 */ /* 0x000fea0003c00000 */
[----:B------:R-:W-:-:S07]  /*0560*/  MOV R10, R0 ;  /* 0x00000000000a7202 */ /* 0x000fce0000000f00 */
.L_x_6:
[----:B------:R-:W-:Y:S05]  /*0570*/  BSYNC.RECONVERGENT B1 ;  /* 0x0000000000017941 */ /* 0x000fea0003800200 */
.L_x_5:
        /* <DEDUP_REMOVED lines=11> */
[----:B------:R-:W-:Y:S02]  /*0630*/  MOV R3, R13 ;  /* 0x0000000d00037202 */ /* 0x000fe40000000f00 */
[----:B------:R-:W-:-:S07]  /*0640*/  MOV R14, 0x660 ;  /* 0x00000660000e7802 */ /* 0x000fce0000000f00 */
[----:B------:R-:W-:Y:S05]  /*0650*/  CALL.REL.NOINC `($__internal_1_$__cuda_sm3x_div_rn_noftz_f32_slowpath) ;  /* 0x0000000000d87944 */ /* 0x000fea0003c00000 */
[----:B------:R-:W-:-:S07]  /*0660*/  IMAD.MOV.U32 R15, RZ, RZ, R0 ;  /* 0x000000ffff0f7224 */ /* 0x000fce00078e0000 */
.L_x_7:
[----:B------:R-:W-:Y:S05]  /*0670*/  BSYNC.RECONVERGENT B1 ;  /* 0x0000000000017941 */ /* 0x000fea0003800200 */
.L_x_4:
[----:B------:R-:W-:Y:S05]  /*0680*/  BSYNC.RECONVERGENT B0 ;  /* 0x0000000000007941 */ /* 0x000fea0003800200 */
.L_x_3:
[----:B------:R-:W0:Y:S01]  /*0690*/  LDC.64 R16, c[0x0][0x3c8] ;  /* 0x0000f200ff107b82 */ /* 0x000e220000000a00 */
[----:B------:R-:W1:Y:S07]  /*06a0*/  LDCU.64 UR6, c[0x0][0x390] ;  /* 0x00007200ff0677ac */ /* 0x000e6e0008000a00 */
[----:B------:R-:W2:Y:S01]  /*06b0*/  LDC.64 R12, c[0x0][0x3d0] ;  /* 0x0000f400ff0c7b82 */ /* 0x000ea20000000a00 */
[----:B------:R-:W-:-:S07]  /*06c0*/  FADD R9, -R9, R10 ;  /* 0x0000000a09097221 */ /* 0x000fce0000000100 */
[----:B------:R-:W3:Y:S01]  /*06d0*/  LDC.64 R18, c[0x0][0x3d8] ;  /* 0x0000f600ff127b82 */ /* 0x000ee20000000a00 */
[----:B0-----:R-:W-:-:S05]  /*06e0*/  IMAD.WIDE R16, R2, 0x4, R16 ;  /* 0x0000000402107825 */ /* 0x001fca00078e0210 */
[----:B------:R-:W4:Y:S01]  /*06f0*/  LDG.E R3, desc[UR4][R16.64] ;  /* 0x0000000410037981 */ /* 0x000f22000c1e1900 */
[----:B-1----:R-:W-:Y:S01]  /*0700*/  FFMA R0, R9, UR7, R10 ;  /* 0x0000000709007c23 */ /* 0x002fe2000800000a */
[----:B--2---:R-:W-:-:S04]  /*0710*/  IMAD.WIDE R12, R2, 0x4, R12 ;  /* 0x00000004020c7825 */ /* 0x004fc800078e020c */
[----:B----4-:R-:W-:-:S05]  /*0720*/  FFMA R3, R0, UR6, R3 ;  /* 0x0000000600037c23 */ /* 0x010fca0008000003 */
[----:B------:R0:W-:Y:S04]  /*0730*/  STG.E desc[UR4][R16.64], R3 ;  /* 0x0000000310007986 */ /* 0x0001e8000c101904 */
[----:B------:R-:W2:Y:S01]  /*0740*/  LDG.E R14, desc[UR4][R12.64] ;  /* 0x000000040c0e7981 */ /* 0x000ea2000c1e1900 */
[----:B------:R-:W-:-:S04]  /*0750*/  FADD R8, -R8, R15 ;  /* 0x0000000f08087221 */ /* 0x000fc80000000100 */
[----:B------:R-:W-:Y:S01]  /*0760*/  FFMA R11, R8, UR7, R15 ;  /* 0x00000007080b7c23 */ /* 0x000fe2000800000f */
[----:B---3--:R-:W-:Y:S02]  /*0770*/  IMAD.WIDE R8, R2, 0x4, R18 ;  /* 0x0000000402087825 */ /* 0x008fe400078e0212 */
[----:B------:R-:W0:Y:S02]  /*0780*/  LDC.64 R18, c[0x0][0x3e0] ;  /* 0x0000f800ff127b82 */ /* 0x000e240000000a00 */
[----:B--2---:R-:W-:-:S05]  /*0790*/  FFMA R21, R11, UR6, R14 ;  /* 0x000000060b157c23 */ /* 0x004fca000800000e */
[----:B------:R-:W-:Y:S04]  /*07a0*/  STG.E desc[UR4][R12.64], R21 ;  /* 0x000000150c007986 */ /* 0x000fe8000c101904 */
[----:B------:R-:W2:Y:S01]  /*07b0*/  LDG.E R23, desc[UR4][R8.64] ;  /* 0x0000000408177981 */ /* 0x000ea2000c1e1900 */
[----:B0-----:R-:W-:-:S04]  /*07c0*/  IMAD.WIDE R2, R2, 0x4, R18 ;  /* 0x0000000402027825 */ /* 0x001fc800078e0212 */
[----:B--2---:R-:W-:-:S05]  /*07d0*/  FFMA R23, -R0, UR6, R23 ;  /* 0x0000000600177c23 */ /* 0x004fca0008000117 */
[----:B------:R-:W-:Y:S04]  /*07e0*/  STG.E desc[UR4][R8.64], R23 ;  /* 0x0000001708007986 */ /* 0x000fe8000c101904 */
[----:B------:R-:W2:Y:S02]  /*07f0*/  LDG.E R0, desc[UR4][R2.64] ;  /* 0x0000000402007981 */ /* 0x000ea4000c1e1900 */
[----:B--2---:R-:W-:-:S05]  /*0800*/  FFMA R11, -R11, UR6, R0 ;  /* 0x000000060b0b7c23 */ /* 0x004fca0008000100 */
[----:B------:R-:W-:Y:S04]  /*0810*/  STG.E desc[UR4][R2.64], R11 ;  /* 0x0000000b02007986 */ /* 0x000fe8000c101904 */
[----:B------:R-:W-:Y:S04]  /*0820*/  STG.E desc[UR4][R4.64], R10 ;  /* 0x0000000a04007986 */ /* 0x000fe8000c101904 */
[----:B------:R-:W-:Y:S01]  /*0830*/  STG.E desc[UR4][R6.64], R15 ;  /* 0x0000000f06007986 */ /* 0x000fe2000c101904 */
[----:B------:R-:W-:Y:S05]  /*0840*/  EXIT ;  /* 0x000000000000794d */ /* 0x000fea0003800000 */
        .weak           $__internal_0_$__cuda_sm20_sqrt_rn_f32_slowpath
        .type           $__internal_0_$__cuda_sm20_sqrt_rn_f32_slowpath,@function
        .size           $__internal_0_$__cuda_sm20_sqrt_rn_f32_slowpath,($__internal_1_$__cuda_sm3x_div_rn_noftz_f32_slowpath - $__internal_0_$__cuda_sm20_sqrt_rn_f32_slowpath)
$__internal_0_$__cuda_sm20_sqrt_rn_f32_slowpath:
[----:B------:R-:W-:-:S13]  /*0850*/  LOP3.LUT P0, RZ, R0, 0x7fffffff, RZ, 0xc0, !PT ;  /* 0x7fffffff00ff7812 */ /* 0x000fda000780c0ff */
[----:B------:R-:W-:Y:S01]  /*0860*/  @!P0 MOV R14, R0 ;  /* 0x00000000000e8202 */ /* 0x000fe20000000f00 */
[----:B------:R-:W-:Y:S06]  /*0870*/  @!P0 BRA `(.L_x_8) ;  /* 0x0000000000408947 */ /* 0x000fec0003800000 */
[----:B------:R-:W-:-:S13]  /*0880*/  FSETP.GEU.FTZ.AND P0, PT, R0, RZ, PT ;  /* 0x000000ff0000720b */ /* 0x000fda0003f1e000 */
[----:B------:R-:W-:Y:S01]  /*0890*/  @!P0 IMAD.MOV.U32 R14, RZ, RZ, 0x7fffffff ;  /* 0x7fffffffff0e8424 */ /* 0x000fe200078e00ff */
[----:B------:R-:W-:Y:S06]  /*08a0*/  @!P0 BRA `(.L_x_8) ;  /* 0x0000000000348947 */ /* 0x000fec0003800000 */
[----:B------:R-:W-:-:S13]  /*08b0*/  FSETP.GTU.FTZ.AND P0, PT, |R0|, +INF , PT ;  /* 0x7f8000000000780b */ /* 0x000fda0003f1c200 */
[----:B------:R-:W-:Y:S01]  /*08c0*/  @P0 FADD.FTZ R14, R0, 1 ;  /* 0x3f800000000e0421 */ /* 0x000fe20000010000 */
[----:B------:R-:W-:Y:S06]  /*08d0*/  @P0 BRA `(.L_x_8) ;  /* 0x0000000000280947 */ /* 0x000fec0003800000 */
[----:B------:R-:W-:-:S13]  /*08e0*/  FSETP.NEU.FTZ.AND P0, PT, |R0|, +INF , PT ;  /* 0x7f8000000000780b */ /* 0x000fda0003f1d200 */
[----:B------:R-:W-:-:S04]  /*08f0*/  @P0 FFMA R15, R0, 1.84467440737095516160e+19, RZ ;  /* 0x5f800000000f0823 */ /* 0x000fc800000000ff */
[----:B------:R-:W0:Y:S02]  /*0900*/  @P0 MUFU.RSQ R14, R15 ;  /* 0x0000000f000e0308 */ /* 0x000e240000001400 */
[----:B0-----:R-:W-:Y:S01]  /*0910*/  @P0 FMUL.FTZ R16, R15, R14 ;  /* 0x0000000e0f100220 */ /* 0x001fe20000410000 */
[----:B------:R-:W-:Y:S01]  /*0920*/  @P0 FMUL.FTZ R18, R14, 0.5 ;  /* 0x3f0000000e120820 */ /* 0x000fe20000410000 */
[----:B------:R-:W-:Y:S02]  /*0930*/  @!P0 MOV R14, R0 ;  /* 0x00000000000e8202 */ /* 0x000fe40000000f00 */
[----:B------:R-:W-:-:S04]  /*0940*/  @P0 FADD.FTZ R17, -R16, -RZ ;  /* 0x800000ff10110221 */ /* 0x000fc80000010100 */
[----:B------:R-:W-:-:S04]  /*0950*/  @P0 FFMA R17, R16, R17, R15 ;  /* 0x0000001110110223 */ /* 0x000fc8000000000f */
[----:B------:R-:W-:-:S04]  /*0960*/  @P0 FFMA R17, R17, R18, R16 ;  /* 0x0000001211110223 */ /* 0x000fc80000000010 */
[----:B------:R-:W-:-:S07]  /*0970*/  @P0 FMUL.FTZ R14, R17, 2.3283064365386962891e-10 ;  /* 0x2f800000110e0820 */ /* 0x000fce0000410000 */
.L_x_8:
[----:B------:R-:W-:Y:S01]  /*0980*/  IMAD.MOV.U32 R0, RZ, RZ, R14 ;  /* 0x000000ffff007224 */ /* 0x000fe200078e000e */
[----:B------:R-:W-:Y:S01]  /*0990*/  MOV R14, R19 ;  /* 0x00000013000e7202 */ /* 0x000fe20000000f00 */
[----:B------:R-:W-:-:S04]  /*09a0*/  IMAD.MOV.U32 R15, RZ, RZ, 0x0 ;  /* 0x00000000ff0f7424 */ /* 0x000fc800078e00ff */
[----:B------:R-:W-:Y:S05]  /*09b0*/  RET.REL.NODEC R14 `(_Z21update_eta_vml_deviceiiffffPfS_S_S_S_S_S_S_S_S_) ;  /* 0xfffffff40e907950 */ /* 0x000fea0003c3ffff */
        .weak           $__internal_1_$__cuda_sm3x_div_rn_noftz_f32_slowpath
        .type           $__internal_1_$__cuda_sm3x_div_rn_noftz_f32_slowpath,@function
        .size           $__internal_1_$__cuda_sm3x_div_rn_noftz_f32_slowpath,(.L_x_33 - $__internal_1_$__cuda_sm3x_div_rn_noftz_f32_slowpath)
$__internal_1_$__cuda_sm3x_div_rn_noftz_f32_slowpath:
[----:B------:R-:W-:Y:S01]  /*09c0*/  SHF.R.U32.HI R15, RZ, 0x17, R3 ;  /* 0x00000017ff0f7819 */ /* 0x000fe20000011603 */
[----:B------:R-:W-:Y:S01]  /*09d0*/  BSSY.RECONVERGENT B2, `(.L_x_9) ;  /* 0x0000062000027945 */ /* 0x000fe20003800200 */
[----:B------:R-:W-:Y:S02]  /*09e0*/  SHF.R.U32.HI R16, RZ, 0x17, R0 ;  /* 0x00000017ff107819 */ /* 0x000fe40000011600 */
[----:B------:R-:W-:Y:S02]  /*09f0*/  LOP3.LUT R15, R15, 0xff, RZ, 0xc0, !PT ;  /* 0x000000ff0f0f7812 */ /* 0x000fe400078ec0ff */
[----:B------:R-:W-:Y:S02]  /*0a00*/  LOP3.LUT R17, R16, 0xff, RZ, 0xc0, !PT ;  /* 0x000000ff10117812 */ /* 0x000fe400078ec0ff */
[----:B------:R-:W-:-:S03]  /*0a10*/  IADD3 R19, PT, PT, R15, -0x1, RZ ;  /* 0xffffffff0f137810 */ /* 0x000fc60007ffe0ff */
[----:B------:R-:W-:Y:S01]  /*0a20*/  VIADD R18, R17, 0xffffffff ;  /* 0xffffffff11127836 */ /* 0x000fe20000000000 */
[----:B------:R-:W-:-:S04]  /*0a30*/  ISETP.GT.U32.AND P0, PT, R19, 0xfd, PT ;  /* 0x000000fd1300780c */ /* 0x000fc80003f04070 */
[----:B------:R-:W-:-:S13]  /*0a40*/  ISETP.GT.U32.OR P0, PT, R18, 0xfd, P0 ;  /* 0x000000fd1200780c */ /* 0x000fda0000704470 */
[----:B------:R-:W-:Y:S01]  /*0a50*/  @!P0 MOV R16, RZ ;  /* 0x000000ff00108202 */ /* 0x000fe20000000f00 */
[----:B------:R-:W-:Y:S06]  /*0a60*/  @!P0 BRA `(.L_x_10) ;  /* 0x00000000005c8947 */ /* 0x000fec0003800000 */
[----:B------:R-:W-:Y:S02]  /*0a70*/  FSETP.GTU.FTZ.AND P0, PT, |R0|, +INF , PT ;  /* 0x7f8000000000780b */ /* 0x000fe40003f1c200 */
[----:B------:R-:W-:-:S04]  /*0a80*/  FSETP.GTU.FTZ.AND P1, PT, |R3|, +INF , PT ;  /* 0x7f8000000300780b */ /* 0x000fc80003f3c200 */
[----:B------:R-:W-:-:S13]  /*0a90*/  PLOP3.LUT P0, PT, P0, P1, PT, 0xf8, 0x8f ;  /* 0x00000000008f781c */ /* 0x000fda0000703f70 */
[----:B------:R-:W-:Y:S05]  /*0aa0*/  @P0 BRA `(.L_x_11) ;  /* 0x00000004004c0947 */ /* 0x000fea0003800000 */
[----:B------:R-:W-:-:S13]  /*0ab0*/  LOP3.LUT P0, RZ, R3, 0x7fffffff, R0, 0xc8, !PT ;  /* 0x7fffffff03ff7812 */ /* 0x000fda000780c800 */
[----:B------:R-:W-:Y:S05]  /*0ac0*/  @!P0 BRA `(.L_x_12) ;  /* 0x00000004003c8947 */ /* 0x000fea0003800000 */
[C---:B------:R-:W-:Y:S02]  /*0ad0*/  FSETP.NEU.FTZ.AND P2, PT, |R0|.reuse, +INF , PT ;  /* 0x7f8000000000780b */ /* 0x040fe40003f5d200 */
[----:B------:R-:W-:Y:S02]  /*0ae0*/  FSETP.NEU.FTZ.AND P1, PT, |R3|, +INF , PT ;  /* 0x7f8000000300780b */ /* 0x000fe40003f3d200 */
[----:B------:R-:W-:-:S11]  /*0af0*/  FSETP.NEU.FTZ.AND P0, PT, |R0|, +INF , PT ;  /* 0x7f8000000000780b */ /* 0x000fd60003f1d200 */
[----:B------:R-:W-:Y:S05]  /*0b00*/  @!P1 BRA !P2, `(.L_x_12) ;  /* 0x00000004002c9947 */ /* 0x000fea0005000000 */
[----:B------:R-:W-:-:S04]  /*0b10*/  LOP3.LUT P2, RZ, R0, 0x7fffffff, RZ, 0xc0, !PT ;  /* 0x7fffffff00ff7812 */ /* 0x000fc8000784c0ff */
[----:B------:R-:W-:-:S13]  /*0b20*/  PLOP3.LUT P1, PT, P1, P2, PT, 0x2f, 0xf2 ;  /* 0x0000000000f2781c */ /* 0x000fda0000f24577 */
[----:B------:R-:W-:Y:S05]  /*0b30*/  @P1 BRA `(.L_x_13) ;  /* 0x0000000400181947 */ /* 0x000fea0003800000 */
[----:B------:R-:W-:-:S04]  /*0b40*/  LOP3.LUT P1, RZ, R3, 0x7fffffff, RZ, 0xc0, !PT ;  /* 0x7fffffff03ff7812 */ /* 0x000fc8000782c0ff */
[----:B------:R-:W-:-:S13]  /*0b50*/  PLOP3.LUT P0, PT, P0, P1, PT, 0x2f, 0xf2 ;  /* 0x0000000000f2781c */ /* 0x000fda0000702577 */
[----:B------:R-:W-:Y:S05]  /*0b60*/  @P0 BRA `(.L_x_14) ;  /* 0x0000000400000947 */ /* 0x000fea0003800000 */
[----:B------:R-:W-:Y:S02]  /*0b70*/  ISETP.GE.AND P0, PT, R18, RZ, PT ;  /* 0x000000ff1200720c */ /* 0x000fe40003f06270 */
[----:B------:R-:W-:-:S11]  /*0b80*/  ISETP.GE.AND P1, PT, R19, RZ, PT ;  /* 0x000000ff1300720c */ /* 0x000fd60003f26270 */
[----:B------:R-:W-:Y:S01]  /*0b90*/  @P0 MOV R16, RZ ;  /* 0x000000ff00100202 */ /* 0x000fe20000000f00 */
[----:B------:R-:W-:Y:S02]  /*0ba0*/  @!P0 IMAD.MOV.U32 R16, RZ, RZ, -0x40 ;  /* 0xffffffc0ff108424 */ /* 0x000fe400078e00ff */
[----:B------:R-:W-:Y:S01]  /*0bb0*/  @!P0 FFMA R0, R0, 1.84467440737095516160e+19, RZ ;  /* 0x5f80000000008823 */ /* 0x000fe200000000ff */
[----:B------:R-:W-:Y:S02]  /*0bc0*/  @!P1 FFMA R3, R3, 1.84467440737095516160e+19, RZ ;  /* 0x5f80000003039823 */ /* 0x000fe400000000ff */
[----:B------:R-:W-:-:S07]  /*0bd0*/  @!P1 IADD3 R16, PT, PT, R16, 0x40, RZ ;  /* 0x0000004010109810 */ /* 0x000fce0007ffe0ff */
.L_x_10:
[----:B------:R-:W-:Y:S01]  /*0be0*/  LEA R18, R15, 0xc0800000, 0x17 ;  /* 0xc08000000f127811 */ /* 0x000fe200078eb8ff */
[----:B------:R-:W-:Y:S01]  /*0bf0*/  VIADD R17, R17, 0xffffff81 ;  /* 0xffffff8111117836 */ /* 0x000fe20000000000 */
[----:B------:R-:W-:Y:S02]  /*0c00*/  BSSY.RECONVERGENT B3, `(.L_x_15) ;  /* 0x0000035000037945 */ /* 0x000fe40003800200 */
[----:B------:R-:W-:Y:S01]  /*0c10*/  IADD3 R19, PT, PT, -R18, R3, RZ ;  /* 0x0000000312137210 */ /* 0x000fe20007ffe1ff */
[C---:B------:R-:W-:Y:S01]  /*0c20*/  IMAD R0, R17.reuse, -0x800000, R0 ;  /* 0xff80000011007824 */ /* 0x040fe200078e0200 */
[----:B------:R-:W-:Y:S02]  /*0c30*/  IADD3 R17, PT, PT, R17, 0x7f, -R15 ;  /* 0x0000007f11117810 */ /* 0x000fe40007ffe80f */
[----:B------:R-:W0:Y:S01]  /*0c40*/  MUFU.RCP R3, R19 ;  /* 0x0000001300037308 */ /* 0x000e220000001000 */
[----:B------:R-:W-:Y:S01]  /*0c50*/  FADD.FTZ R21, -R19, -RZ ;  /* 0x800000ff13157221 */ /* 0x000fe20000010100 */
[----:B------:R-:W-:-:S03]  /*0c60*/  IADD3 R17, PT, PT, R17, R16, RZ ;  /* 0x0000001011117210 */ /* 0x000fc60007ffe0ff */
[----:B0-----:R-:W-:-:S04]  /*0c70*/  FFMA R18, R3, R21, 1 ;  /* 0x3f80000003127423 */ /* 0x001fc80000000015 */
[----:B------:R-:W-:-:S04]  /*0c80*/  FFMA R3, R3, R18, R3 ;  /* 0x0000001203037223 */ /* 0x000fc80000000003 */
[----:B------:R-:W-:-:S04]  /*0c90*/  FFMA R18, R0, R3, RZ ;  /* 0x0000000300127223 */ /* 0x000fc800000000ff */
[----:B------:R-:W-:-:S04]  /*0ca0*/  FFMA R20, R21, R18, R0 ;  /* 0x0000001215147223 */ /* 0x000fc80000000000 */
[----:B------:R-:W-:-:S04]  /*0cb0*/  FFMA R18, R3, R20, R18 ;  /* 0x0000001403127223 */ /* 0x000fc80000000012 */
[----:B------:R-:W-:-:S04]  /*0cc0*/  FFMA R21, R21, R18, R0 ;  /* 0x0000001215157223 */ /* 0x000fc80000000000 */
[----:B------:R-:W-:-:S05]  /*0cd0*/  FFMA R0, R3, R21, R18 ;  /* 0x0000001503007223 */ /* 0x000fca0000000012 */
[----:B------:R-:W-:-:S04]  /*0ce0*/  SHF.R.U32.HI R15, RZ, 0x17, R0 ;  /* 0x00000017ff0f7819 */ /* 0x000fc80000011600 */
[----:B------:R-:W-:-:S04]  /*0cf0*/  LOP3.LUT R15, R15, 0xff, RZ, 0xc0, !PT ;  /* 0x000000ff0f0f7812 */ /* 0x000fc800078ec0ff */
[----:B------:R-:W-:-:S05]  /*0d00*/  IADD3 R19, PT, PT, R15, R17, RZ ;  /* 0x000000110f137210 */ /* 0x000fca0007ffe0ff */
[----:B------:R-:W-:-:S05]  /*0d10*/  VIADD R15, R19, 0xffffffff ;  /* 0xffffffff130f7836 */ /* 0x000fca0000000000 */
[----:B------:R-:W-:-:S13]  /*0d20*/  ISETP.GE.U32.AND P0, PT, R15, 0xfe, PT ;  /* 0x000000fe0f00780c */ /* 0x000fda0003f06070 */
[----:B------:R-:W-:Y:S05]  /*0d30*/  @!P0 BRA `(.L_x_16) ;  /* 0x0000000000808947 */ /* 0x000fea0003800000 */
[----:B------:R-:W-:-:S13]  /*0d40*/  ISETP.GT.AND P0, PT, R19, 0xfe, PT ;  /* 0x000000fe1300780c */ /* 0x000fda0003f04270 */
[----:B------:R-:W-:Y:S05]  /*0d50*/  @P0 BRA `(.L_x_17) ;  /* 0x00000000006c0947 */ /* 0x000fea0003800000 */
[----:B------:R-:W-:-:S13]  /*0d60*/  ISETP.GE.AND P0, PT, R19, 0x1, PT ;  /* 0x000000011300780c */ /* 0x000fda0003f06270 */
[----:B------:R-:W-:Y:S05]  /*0d70*/  @P0 BRA `(.L_x_18) ;  /* 0x0000000000740947 */ /* 0x000fea0003800000 */
[----:B------:R-:W-:Y:S02]  /*0d80*/  ISETP.GE.AND P0, PT, R19, -0x18, PT ;  /* 0xffffffe81300780c */ /* 0x000fe40003f06270 */
[----:B------:R-:W-:-:S11]  /*0d90*/  LOP3.LUT R0, R0, 0x80000000, RZ, 0xc0, !PT ;  /* 0x8000000000007812 */ /* 0x000fd600078ec0ff */
[----:B------:R-:W-:Y:S05]  /*0da0*/  @!P0 BRA `(.L_x_18) ;  /* 0x0000000000688947 */ /* 0x000fea0003800000 */
[-CC-:B------:R-:W-:Y:S01]  /*0db0*/  FFMA.RZ R15, R3, R21.reuse, R18.reuse ;  /* 0x00000015030f7223 */ /* 0x180fe2000000c012 */
[C---:B------:R-:W-:Y:S02]  /*0dc0*/  ISETP.NE.AND P2, PT, R19.reuse, RZ, PT ;  /* 0x000000ff1300720c */ /* 0x040fe40003f45270 */
[----:B------:R-:W-:Y:S02]  /*0dd0*/  ISETP.NE.AND P1, PT, R19, RZ, PT ;  /* 0x000000ff1300720c */ /* 0x000fe40003f25270 */
[----:B------:R-:W-:Y:S01]  /*0de0*/  LOP3.LUT R16, R15, 0x7fffff, RZ, 0xc0, !PT ;  /* 0x007fffff0f107812 */ /* 0x000fe200078ec0ff */
[CCC-:B------:R-:W-:Y:S01]  /*0df0*/  FFMA.RP R15, R3.reuse, R21.reuse, R18.reuse ;  /* 0x00000015030f7223 */ /* 0x1c0fe20000008012 */
[----:B------:R-:W-:Y:S01]  /*0e00*/  FFMA.RM R18, R3, R21, R18 ;  /* 0x0000001503127223 */ /* 0x000fe20000004012 */
[----:B------:R-:W-:Y:S02]  /*0e10*/  IADD3 R3, PT, PT, R19, 0x20, RZ ;  /* 0x0000002013037810 */ /* 0x000fe40007ffe0ff */
[----:B------:R-:W-:-:S02]  /*0e20*/  LOP3.LUT R16, R16, 0x800000, RZ, 0xfc, !PT ;  /* 0x0080000010107812 */ /* 0x000fc400078efcff */
[----:B------:R-:W-:Y:S02]  /*0e30*/  IADD3 R17, PT, PT, -R19, RZ, RZ ;  /* 0x000000ff13117210 */ /* 0x000fe40007ffe1ff */
[----:B------:R-:W-:Y:S02]  /*0e40*/  SHF.L.U32 R3, R16, R3, RZ ;  /* 0x0000000310037219 */ /* 0x000fe400000006ff */
[----:B------:R-:W-:Y:S02]  /*0e50*/  FSETP.NEU.FTZ.AND P0, PT, R15, R18, PT ;  /* 0x000000120f00720b */ /* 0x000fe40003f1d000 */
[----:B------:R-:W-:Y:S02]  /*0e60*/  SEL R15, R17, RZ, P2 ;  /* 0x000000ff110f7207 */ /* 0x000fe40001000000 */
[----:B------:R-:W-:Y:S02]  /*0e70*/  ISETP.NE.AND P1, PT, R3, RZ, P1 ;  /* 0x000000ff0300720c */ /* 0x000fe40000f25270 */
[----:B------:R-:W-:-:S02]  /*0e80*/  SHF.R.U32.HI R15, RZ, R15, R16 ;  /* 0x0000000fff0f7219 */ /* 0x000fc40000011610 */
[----:B------:R-:W-:Y:S02]  /*0e90*/  PLOP3.LUT P0, PT, P0, P1, PT, 0xf8, 0x8f ;  /* 0x00000000008f781c */ /* 0x000fe40000703f70 */
[----:B------:R-:W-:Y:S02]  /*0ea0*/  SHF.R.U32.HI R16, RZ, 0x1, R15 ;  /* 0x00000001ff107819 */ /* 0x000fe4000001160f */
[----:B------:R-:W-:-:S04]  /*0eb0*/  SEL R3, RZ, 0x1, !P0 ;  /* 0x00000001ff037807 */ /* 0x000fc80004000000 */
[----:B------:R-:W-:-:S04]  /*0ec0*/  LOP3.LUT R18, R3, 0x1, R16, 0xf8, !PT ;  /* 0x0000000103127812 */ /* 0x000fc800078ef810 */
[----:B------:R-:W-:-:S05]  /*0ed0*/  LOP3.LUT R15, R18, R15, RZ, 0xc0, !PT ;  /* 0x0000000f120f7212 */ /* 0x000fca00078ec0ff */
[----:B------:R-:W-:-:S05]  /*0ee0*/  IMAD.IADD R15, R16, 0x1, R15 ;  /* 0x00000001100f7824 */ /* 0x000fca00078e020f */
[----:B------:R-:W-:Y:S01]  /*0ef0*/  LOP3.LUT R0, R15, R0, RZ, 0xfc, !PT ;  /* 0x000000000f007212 */ /* 0x000fe200078efcff */
[----:B------:R-:W-:Y:S06]  /*0f00*/  BRA `(.L_x_18) ;  /* 0x0000000000107947 */ /* 0x000fec0003800000 */
.L_x_17:
[----:B------:R-:W-:-:S04]  /*0f10*/  LOP3.LUT R0, R0, 0x80000000, RZ, 0xc0, !PT ;  /* 0x8000000000007812 */ /* 0x000fc800078ec0ff */
[----:B------:R-:W-:Y:S01]  /*0f20*/  LOP3.LUT R0, R0, 0x7f800000, RZ, 0xfc, !PT ;  /* 0x7f80000000007812 */ /* 0x000fe200078efcff */
[----:B------:R-:W-:Y:S06]  /*0f30*/  BRA `(.L_x_18) ;  /* 0x0000000000047947 */ /* 0x000fec0003800000 */
.L_x_16:
[----:B------:R-:W-:-:S07]  /*0f40*/  LEA R0, R17, R0, 0x17 ;  /* 0x0000000011007211 */ /* 0x000fce00078eb8ff */
.L_x_18:
[----:B------:R-:W-:Y:S05]  /*0f50*/  BSYNC.RECONVERGENT B3 ;  /* 0x0000000000037941 */ /* 0x000fea0003800200 */
.L_x_15:
[----:B------:R-:W-:Y:S05]  /*0f60*/  BRA `(.L_x_19) ;  /* 0x0000000000207947 */ /* 0x000fea0003800000 */
.L_x_14:
[----:B------:R-:W-:-:S04]  /*0f70*/  LOP3.LUT R0, R3, 0x80000000, R0, 0x48, !PT ;  /* 0x8000000003007812 */ /* 0x000fc800078e4800 */
[----:B------:R-:W-:Y:S01]  /*0f80*/  LOP3.LUT R0, R0, 0x7f800000, RZ, 0xfc, !PT ;  /* 0x7f80000000007812 */ /* 0x000fe200078efcff */
[----:B------:R-:W-:Y:S06]  /*0f90*/  BRA `(.L_x_19) ;  /* 0x0000000000147947 */ /* 0x000fec0003800000 */
.L_x_13:
[----:B------:R-:W-:Y:S01]  /*0fa0*/  LOP3.LUT R0, R3, 0x80000000, R0, 0x48, !PT ;  /* 0x8000000003007812 */ /* 0x000fe200078e4800 */
[----:B------:R-:W-:Y:S06]  /*0fb0*/  BRA `(.L_x_19) ;  /* 0x00000000000c7947 */ /* 0x000fec0003800000 */
.L_x_12:
[----:B------:R-:W0:Y:S01]  /*0fc0*/  MUFU.RSQ R0, -QNAN ;  /* 0xffc0000000007908 */ /* 0x000e220000001400 */
[----:B------:R-:W-:Y:S05]  /*0fd0*/  BRA `(.L_x_19) ;  /* 0x0000000000047947 */ /* 0x000fea0003800000 */
.L_x_11:
[----:B------:R-:W-:-:S07]  /*0fe0*/  FADD.FTZ R0, R0, R3 ;  /* 0x0000000300007221 */ /* 0x000fce0000010000 */
.L_x_19:
[----:B------:R-:W-:Y:S05]  /*0ff0*/  BSYNC.RECONVERGENT B2 ;  /* 0x0000000000027941 */ /* 0x000fea0003800200 */
.L_x_9:
[----:B------:R-:W-:-:S04]  /*1000*/  HFMA2 R15, -RZ, RZ, 0, 0 ;  /* 0x00000000ff0f7431 */ /* 0x000fc800000001ff */
[----:B0-----:R-:W-:Y:S05]  /*1010*/  RET.REL.NODEC R14 `(_Z21update_eta_vml_deviceiiffffPfS_S_S_S_S_S_S_S_S_) ;  /* 0xffffffec0ef87950 */ /* 0x001fea0003c3ffff */
.L_x_20:
[----:B------:R-:W-:-:S00]  /*1020*/  BRA `(.L_x_20) ;  /* 0xfffffffc00fc7947 */ /* 0x000fc0000383ffff */
[----:B------:R-:W-:-:S00]  /*1030*/  NOP ;  /* 0x0000000000007918 */ /* 0x000fc00000000000 */
        /* <DEDUP_REMOVED lines=12> */
.L_x_33:


//--------------------- .text._Z46update_mu_q_dim3_vml_chunk_segmentation_deviceiiiifffffPfS_S_fffS_S_S_S_S_S_S_ --------------------------
	.section	.text._Z46update_mu_q_dim3_vml_chunk_segmentation_deviceiiiifffffPfS_S_fffS_S_S_S_S_S_S_,"ax",@progbits
	.align	128
        .global         _Z46update_mu_q_dim3_vml_chunk_segmentation_deviceiiiifffffPfS_S_fffS_S_S_S_S_S_S_
        .type           _Z46update_mu_q_dim3_vml_chunk_segmentation_deviceiiiifffffPfS_S_fffS_S_S_S_S_S_S_,@function
        .size           _Z46update_mu_q_dim3_vml_chunk_segmentation_deviceiiiifffffPfS_S_fffS_S_S_S_S_S_S_,(.L_x_35 - _Z46update_mu_q_dim3_vml_chunk_segmentation_deviceiiiifffffPfS_S_fffS_S_S_S_S_S_S_)
        .other          _Z46update_mu_q_dim3_vml_chunk_segmentation_deviceiiiifffffPfS_S_fffS_S_S_S_S_S_S_,@"STO_CUDA_ENTRY STV_DEFAULT"
_Z46update_mu_q_dim3_vml_chunk_segmentation_deviceiiiifffffPfS_S_fffS_S_S_S_S_S_S_:
.text._Z46update_mu_q_dim3_vml_chunk_segmentation_deviceiiiifffffPfS_S_fffS_S_S_S_S_S_S_:
[----:B------:R-:W-:Y:S01]  /*0000*/  LDC R1, c[0x0][0x37c] ;  /* 0x0000df00ff017b82 */ /* 0x000fe20000000800 */
[----:B------:R-:W0:Y:S01]  /*0010*/  S2R R8, SR_CTAID.X ;  /* 0x0000000000087919 */ /* 0x000e220000002500 */
[----:B------:R-:W0:Y:S01]  /*0020*/  LDCU UR4, c[0x0][0x360] ;  /* 0x00006c00ff0477ac */ /* 0x000e220008000800 */
[----:B------:R-:W0:Y:S01]  /*0030*/  S2R R3, SR_TID.X ;  /* 0x0000000000037919 */ /* 0x000e220000002100 */
[----:B------:R-:W1:Y:S01]  /*0040*/  LDCU UR5, c[0x0][0x364] ;  /* 0x00006c80ff0577ac */ /* 0x000e620008000800 */
[----:B------:R-:W1:Y:S01]  /*0050*/  S2R R9, SR_CTAID.Y ;  /* 0x0000000000097919 */ /* 0x000e620000002600 */
[----:B------:R-:W2:Y:S01]  /*0060*/  LDCU.64 UR6, c[0x0][0x388] ;  /* 0x00007100ff0677ac */ /* 0x000ea20008000a00 */
[----:B------:R-:W1:Y:S01]  /*0070*/  S2R R0, SR_TID.Y ;  /* 0x0000000000007919 */ /* 0x000e620000002200 */
[----:B------:R-:W3:Y:S01]  /*0080*/  LDCU UR8, c[0x0][0x380] ;  /* 0x00007000ff0877ac */ /* 0x000ee20008000800 */
[----:B0-----:R-:W-:Y:S02]  /*0090*/  IMAD R8, R8, UR4, R3 ;  /* 0x0000000408087c24 */ /* 0x001fe4000f8e0203 */
[----:B-1----:R-:W-:-:S03]  /*00a0*/  IMAD R9, R9, UR5, R0 ;  /* 0x0000000509097c24 */ /* 0x002fc6000f8e0200 */
[----:B--2---:R-:W-:Y:S02]  /*00b0*/  IADD3 R0, PT, PT, R8, UR7, RZ ;  /* 0x0000000708007c10 */ /* 0x004fe4000fffe0ff */
[----:B------:R-:W-:-:S04]  /*00c0*/  ISETP.GE.AND P0, PT, R9, UR6, PT ;  /* 0x0000000609007c0c */ /* 0x000fc8000bf06270 */
[----:B---3--:R-:W-:-:S13]  /*00d0*/  ISETP.GE.OR P0, PT, R0, UR8, P0 ;  /* 0x0000000800007c0c */ /* 0x008fda0008706670 */
[----:B------:R-:W-:Y:S05]  /*00e0*/  @P0 EXIT ;  /* 0x000000000000094d */ /* 0x000fea0003800000 */
[----:B------:R-:W0:Y:S01]  /*00f0*/  LDC.64 R18, c[0x0][0x3d8] ;  /* 0x0000f600ff127b82 */ /* 0x000e220000000a00 */
[----:B------:R-:W1:Y:S01]  /*0100*/  LDCU.64 UR4, c[0x0][0x358] ;  /* 0x00006b00ff0477ac */ /* 0x000e620008000a00 */
[----:B------:R-:W-:Y:S01]  /*0110*/  IMAD R7, R9, UR8, R0 ;  /* 0x0000000809077c24 */ /* 0x000fe2000f8e0200 */
[----:B------:R-:W2:Y:S05]  /*0120*/  LDCU UR6, c[0x0][0x384] ;  /* 0x00007080ff0677ac */ /* 0x000eaa0008000800 */
[----:B------:R-:W3:Y:S01]  /*0130*/  LDC.64 R16, c[0x0][0x3d0] ;  /* 0x0000f400ff107b82 */ /* 0x000ee20000000a00 */
[----:B------:R-:W4:Y:S01]  /*0140*/  LDCU UR9, c[0x0][0x3c8] ;  /* 0x00007900ff0977ac */ /* 0x000f220008000800 */
[----:B------:R-:W5:Y:S06]  /*0150*/  LDCU.128 UR12, c[0x0][0x390] ;  /* 0x00007200ff0c77ac */ /* 0x000f6c0008000c00 */
[----:B------:R-:W2:Y:S08]  /*0160*/  LDC.64 R10, c[0x0][0x3b0] ;  /* 0x0000ec00ff0a7b82 */ /* 0x000eb00000000a00 */
[----:B------:R-:W4:Y:S01]  /*0170*/  LDC.64 R14, c[0x0][0x3e0] ;  /* 0x0000f800ff0e7b82 */ /* 0x000f220000000a00 */
[----:B0-----:R-:W-:-:S05]  /*0180*/  IMAD.WIDE R18, R7, 0x4, R18 ;  /* 0x0000000407127825 */ /* 0x001fca00078e0212 */
[----:B-1----:R-:W5:Y:S02]  /*0190*/  LDG.E R0, desc[UR4][R18.64] ;  /* 0x0000000412007981 */ /* 0x002f64000c1e1900 */
[----:B------:R-:W0:Y:S01]  /*01a0*/  LDC.64 R12, c[0x0][0x3a8] ;  /* 0x0000ea00ff0c7b82 */ /* 0x000e220000000a00 */
[----:B---3--:R-:W-:-:S05]  /*01b0*/  IMAD.WIDE R16, R7, 0x4, R16 ;  /* 0x0000000407107825 */ /* 0x008fca00078e0210 */
[----:B------:R-:W3:Y:S02]  /*01c0*/  LDG.E R6, desc[UR4][R16.64] ;  /* 0x0000000410067981 */ /* 0x000ee4000c1e1900 */
[----:B------:R-:W1:Y:S08]  /*01d0*/  LDC.64 R4, c[0x0][0x3b8] ;  /* 0x0000ee00ff047b82 */ /* 0x000e700000000a00 */
[----:B------:R-:W1:Y:S01]  /*01e0*/  LDC.64 R2, c[0x0][0x3e8] ;  /* 0x0000fa00ff027b82 */ /* 0x000e620000000a00 */
[----:B--2---:R-:W-:-:S04]  /*01f0*/  IMAD.WIDE R20, R7, 0x4, R10 ;  /* 0x0000000407147825 */ /* 0x004fc800078e020a */
[C---:B----4-:R-:W-:Y:S02]  /*0200*/  IMAD.WIDE R14, R7.reuse, 0x4, R14 ;  /* 0x00000004070e7825 */ /* 0x050fe400078e020e */
[----:B------:R-:W2:Y:S02]  /*0210*/  LDG.E R20, desc[UR4][R20.64] ;  /* 0x0000000414147981 */ /* 0x000ea4000c1e1900 */
[C---:B0-----:R-:W-:Y:S02]  /*0220*/  IMAD.WIDE R12, R7.reuse, 0x4, R12 ;  /* 0x00000004070c7825 */ /* 0x041fe400078e020c */
[----:B------:R-:W4:Y:S04]  /*0230*/  LDG.E R10, desc[UR4][R14.64] ;  /* 0x000000040e0a7981 */ /* 0x000f28000c1e1900 */
[----:B------:R-:W2:Y:S01]  /*0240*/  LDG.E R11, desc[UR4][R12.64] ;  /* 0x000000040c0b7981 */ /* 0x000ea2000c1e1900 */
[----:B-1----:R-:W-:-:S02]  /*0250*/  IMAD.WIDE R22, R7, 0x4, R4 ;  /* 0x0000000407167825 */ /* 0x002fc400078e0204 */
[----:B------:R-:W0:Y:S02]  /*0260*/  LDC.64 R4, c[0x0][0x3f0] ;  /* 0x0000fc00ff047b82 */ /* 0x000e240000000a00 */
[----:B------:R-:W-:Y:S01]  /*0270*/  IMAD R9, R9, UR6, R8 ;  /* 0x0000000609097c24 */ /* 0x000fe2000f8e0208 */
[----:B------:R-:W5:Y:S01]  /*0280*/  LDCU.64 UR6, c[0x0][0x3c0] ;  /* 0x00007800ff0677ac */ /* 0x000f620008000a00 */
[----:B------:R-:W2:Y:S02]  /*0290*/  LDG.E R22, desc[UR4][R22.64] ;  /* 0x0000000416167981 */ /* 0x000ea4000c1e1900 */
[----:B------:R-:W-:-:S05]  /*02a0*/  IMAD.WIDE R2, R9, 0x4, R2 ;  /* 0x0000000409027825 */ /* 0x000fca00078e0202 */
[----:B------:R-:W2:Y:S01]  /*02b0*/  LDG.E R17, desc[UR4][R2.64] ;  /* 0x0000000402117981 */ /* 0x000ea2000c1e1900 */
[----:B0-----:R-:W-:-:S05]  /*02c0*/  IMAD.WIDE R4, R7, 0x4, R4 ;  /* 0x0000000407047825 */ /* 0x001fca00078e0204 */
[----:B------:R-:W2:Y:S01]  /*02d0*/  LDG.E R16, desc[UR4][R4.64] ;  /* 0x0000000404107981 */ /* 0x000ea2000c1e1900 */
[----:B-----5:R-:W-:-:S04]  /*02e0*/  FADD R0, R0, -UR7 ;  /* 0x8000000700007e21 */ /* 0x020fc80008000000 */
[----:B------:R-:W-:Y:S01]  /*02f0*/  FMUL R9, R0, R0 ;  /* 0x0000000000097220 */ /* 0x000fe20000400000 */
[----:B---3--:R-:W-:Y:S01]  /*0300*/  FADD R6, R6, -UR6 ;  /* 0x8000000606067e21 */ /* 0x008fe20008000000 */
[----:B------:R-:W0:Y:S03]  /*0310*/  LDCU UR6, c[0x0][0x3a0] ;  /* 0x00007400ff0677ac */ /* 0x000e260008000800 */
[----:B------:R-:W-:Y:S01]  /*0320*/  FFMA R9, R6, R6, R9 ;  /* 0x0000000606097223 */ /* 0x000fe20000000009 */
[----:B----4-:R-:W-:Y:S01]  /*0330*/  FADD R10, R10, -UR9 ;  /* 0x800000090a0a7e21 */ /* 0x010fe20008000000 */
[----:B--2---:R-:W-:-:S03]  /*0340*/  FADD R11, R11, R20 ;  /* 0x000000140b0b7221 */ /* 0x004fc60000000000 */
[----:B------:R-:W-:Y:S02]  /*0350*/  FFMA R10, R10, R10, R9 ;  /* 0x0000000a0a0a7223 */ /* 0x000fe40000000009 */
[----:B------:R-:W1:Y:S01]  /*0360*/  LDC.64 R8, c[0x0][0x3f8] ;  /* 0x0000fe00ff087b82 */ /* 0x000e620000000a00 */
[----:B------:R-:W-:-:S04]  /*0370*/  FADD R11, R11, R22 ;  /* 0x000000160b0b7221 */ /* 0x000fc80000000000 */
[----:B------:R-:W-:-:S04]  /*0380*/  FADD R10, R11, -R10 ;  /* 0x8000000a0b0a7221 */ /* 0x000fc80000000000 */
[----:B------:R-:W-:-:S05]  /*0390*/  FFMA R10, R10, UR12, R17 ;  /* 0x0000000c0a0a7c23 */ /* 0x000fca0008000011 */
[----:B------:R-:W-:Y:S02]  /*03a0*/  FMNMX R0, RZ, R10, !PT ;  /* 0x0000000aff007209 */ /* 0x000fe40007800000 */
[----:B------:R-:W2:Y:S03]  /*03b0*/  LDC.64 R10, c[0x0][0x400] ;  /* 0x00010000ff0a7b82 */ /* 0x000ea60000000a00 */
[----:B------:R-:W-:-:S04]  /*03c0*/  FADD R17, -R17, R0 ;  /* 0x0000000011117221 */ /* 0x000fc80000000100 */
[----:B0-----:R-:W-:Y:S01]  /*03d0*/  FFMA R17, R17, UR6, R0 ;  /* 0x0000000611117c23 */ /* 0x001fe20008000000 */
[----:B-1----:R-:W-:-:S04]  /*03e0*/  IMAD.WIDE R8, R7, 0x4, R8 ;  /* 0x0000000407087825 */ /* 0x002fc800078e0208 */
[----:B------:R-:W-:-:S05]  /*03f0*/  FFMA R13, -R17, UR13, R16 ;  /* 0x0000000d110d7c23 */ /* 0x000fca0008000110 */
[----:B------:R-:W-:Y:S04]  /*0400*/  STG.E desc[UR4][R4.64], R13 ;  /* 0x0000000d04007986 */ /* 0x000fe8000c101904 */
[----:B------:R-:W3:Y:S02]  /*0410*/  LDG.E R6, desc[UR4][R8.64] ;  /* 0x0000000408067981 */ /* 0x000ee4000c1e1900 */
[----:B---3--:R-:W-:Y:S01]  /*0420*/  FFMA R15, -R17, UR14, R6 ;  /* 0x0000000e110f7c23 */ /* 0x008fe20008000106 */
[----:B--2---:R-:W-:-:S04]  /*0430*/  IMAD.WIDE R6, R7, 0x4, R10 ;  /* 0x0000000407067825 */ /* 0x004fc800078e020a */
[----:B------:R-:W-:Y:S04]  /*0440*/  STG.E desc[UR4][R8.64], R15 ;  /* 0x0000000f08007986 */ /* 0x000fe8000c101904 */
[----:B------:R-:W2:Y:S02]  /*0450*/  LDG.E R10, desc[UR4][R6.64] ;  /* 0x00000004060a7981 */ /* 0x000ea4000c1e1900 */
[----:B--2---:R-:W-:-:S05]  /*0460*/  FFMA R17, -R17, UR15, R10 ;  /* 0x0000000f11117c23 */ /* 0x004fca000800010a */
[----:B------:R-:W-:Y:S04]  /*0470*/  STG.E desc[UR4][R6.64], R17 ;  /* 0x0000001106007986 */ /* 0x000fe8000c101904 */
[----:B------:R-:W-:Y:S01]  /*0480*/  STG.E desc[UR4][R2.64], R0 ;  /* 0x0000000002007986 */ /* 0x000fe2000c101904 */
[----:B------:R-:W-:Y:S05]  /*0490*/  EXIT ;  /* 0x000000000000794d */ /* 0x000fea0003800000 */
.L_x_21:
        /* <DEDUP_REMOVED lines=14> */
.L_x_35:


//--------------------- .text._Z33update_mu_q_dim3_vml_chunk_deviceiiiiifffffPfS_S_S_S_S_S_S_ --------------------------
	.section	.text._Z33update_mu_q_dim3_vml_chunk_deviceiiiiifffffPfS_S_S_S_S_S_S_,"ax",@progbits
	.align	128
        .global         _Z33update_mu_q_dim3_vml_chunk_deviceiiiiifffffPfS_S_S_S_S_S_S_
        .type           _Z33update_mu_q_dim3_vml_chunk_deviceiiiiifffffPfS_S_S_S_S_S_S_,@function
        .size           _Z33update_mu_q_dim3_vml_chunk_deviceiiiiifffffPfS_S_S_S_S_S_S_,(.L_x_36 - _Z33update_mu_q_dim3_vml_chunk_deviceiiiiifffffPfS_S_S_S_S_S_S_)
        .other          _Z33update_mu_q_dim3_vml_chunk_deviceiiiiifffffPfS_S_S_S_S_S_S_,@"STO_CUDA_ENTRY STV_DEFAULT"
_Z33update_mu_q_dim3_vml_chunk_deviceiiiiifffffPfS_S_S_S_S_S_S_:
.text._Z33update_mu_q_dim3_vml_chunk_deviceiiiiifffffPfS_S_S_S_S_S_S_:
[----:B------:R-:W-:Y:S01]  /*0000*/  LDC R1, c[0x0][0x37c] ;  /* 0x0000df00ff017b82 */ /* 0x000fe20000000800 */
[----:B------:R-:W0:Y:S01]  /*0010*/  S2R R14, SR_CTAID.X ;  /* 0x00000000000e7919 */ /* 0x000e220000002500 */
[----:B------:R-:W0:Y:S01]  /*0020*/  LDCU UR4, c[0x0][0x360] ;  /* 0x00006c00ff0477ac */ /* 0x000e220008000800 */
[----:B------:R-:W0:Y:S01]  /*0030*/  S2R R3, SR_TID.X ;  /* 0x0000000000037919 */ /* 0x000e220000002100 */
[----:B------:R-:W1:Y:S01]  /*0040*/  LDCU UR5, c[0x0][0x364] ;  /* 0x00006c80ff0577ac */ /* 0x000e620008000800 */
[----:B------:R-:W1:Y:S01]  /*0050*/  S2R R15, SR_CTAID.Y ;  /* 0x00000000000f7919 */ /* 0x000e620000002600 */
[----:B------:R-:W2:Y:S01]  /*0060*/  LDCU UR6, c[0x0][0x390] ;  /* 0x00007200ff0677ac */ /* 0x000ea20008000800 */
[----:B------:R-:W1:Y:S01]  /*0070*/  S2R R0, SR_TID.Y ;  /* 0x0000000000007919 */ /* 0x000e620000002200 */
[----:B------:R-:W3:Y:S01]  /*0080*/  LDCU UR7, c[0x0][0x38c] ;  /* 0x00007180ff0777ac */ /* 0x000ee20008000800 */
[----:B------:R-:W4:Y:S01]  /*0090*/  LDCU UR8, c[0x0][0x380] ;  /* 0x00007000ff0877ac */ /* 0x000f220008000800 */
[----:B0-----:R-:W-:-:S02]  /*00a0*/  IMAD R14, R14, UR4, R3 ;  /* 0x000000040e0e7c24 */ /* 0x001fc4000f8e0203 */
[----:B-1----:R-:W-:-:S03]  /*00b0*/  IMAD R15, R15, UR5, R0 ;  /* 0x000000050f0f7c24 */ /* 0x002fc6000f8e0200 */
[----:B--2---:R-:W-:Y:S02]  /*00c0*/  IADD3 R0, PT, PT, R14, UR6, RZ ;  /* 0x000000060e007c10 */ /* 0x004fe4000fffe0ff */
[----:B---3--:R-:W-:-:S04]  /*00d0*/  ISETP.GE.AND P0, PT, R15, UR7, PT ;  /* 0x000000070f007c0c */ /* 0x008fc8000bf06270 */
[----:B----4-:R-:W-:-:S13]  /*00e0*/  ISETP.GE.OR P0, PT, R0, UR8, P0 ;  /* 0x0000000800007c0c */ /* 0x010fda0008706670 */
[----:B------:R-:W-:Y:S05]  /*00f0*/  @P0 EXIT ;  /* 0x000000000000094d */ /* 0x000fea0003800000 */
[----:B------:R-:W0:Y:S01]  /*0100*/  LDC.64 R8, c[0x0][0x3a8] ;  /* 0x0000ea00ff087b82 */ /* 0x000e220000000a00 */
[----:B------:R-:W1:Y:S01]  /*0110*/  LDCU UR6, c[0x0][0x388] ;  /* 0x00007100ff0677ac */ /* 0x000e620008000800 */
[----:B------:R-:W-:Y:S01]  /*0120*/  IMAD R0, R15, UR8, R0 ;  /* 0x000000080f007c24 */ /* 0x000fe2000f8e0200 */
[----:B------:R-:W2:Y:S05]  /*0130*/  LDCU.64 UR4, c[0x0][0x358] ;  /* 0x00006b00ff0477ac */ /* 0x000eaa0008000a00 */
[----:B------:R-:W3:Y:S01]  /*0140*/  LDC.64 R10, c[0x0][0x3b0] ;  /* 0x0000ec00ff0a7b82 */ /* 0x000ee20000000a00 */
[----:B------:R-:W4:Y:S01]  /*0150*/  LDCU UR7, c[0x0][0x384] ;  /* 0x00007080ff0777ac */ /* 0x000f220008000800 */
[----:B------:R-:W5:Y:S06]  /*0160*/  LDCU.64 UR12, c[0x0][0x3a0] ;  /* 0x00007400ff0c77ac */ /* 0x000f6c0008000a00 */
[----:B------:R-:W4:Y:S01]  /*0170*/  LDC.64 R12, c[0x0][0x3b8] ;  /* 0x0000ee00ff0c7b82 */ /* 0x000f220000000a00 */
[----:B------:R-:W5:Y:S07]  /*0180*/  LDCU.64 UR10, c[0x0][0x398] ;  /* 0x00007300ff0a77ac */ /* 0x000f6e0008000a00 */
[----:B------:R-:W5:Y:S01]  /*0190*/  LDC.64 R4, c[0x0][0x3c0] ;  /* 0x0000f000ff047b82 */ /* 0x000f620000000a00 */
[----:B0-----:R-:W-:-:S07]  /*01a0*/  IMAD.WIDE R8, R0, 0x4, R8 ;  /* 0x0000000400087825 */ /* 0x001fce00078e0208 */
[----:B------:R-:W0:Y:S01]  /*01b0*/  LDC.64 R2, c[0x0][0x3c8] ;  /* 0x0000f200ff027b82 */ /* 0x000e220000000a00 */
[C---:B---3--:R-:W-:Y:S01]  /*01c0*/  IMAD.WIDE R10, R0.reuse, 0x4, R10 ;  /* 0x00000004000a7825 */ /* 0x048fe200078e020a */
[----:B--2---:R-:W2:Y:S03]  /*01d0*/  LDG.E R8, desc[UR4][R8.64] ;  /* 0x0000000408087981 */ /* 0x004ea6000c1e1900 */
[C---:B-1----:R-:W-:Y:S01]  /*01e0*/  IMAD R17, R15.reuse, UR6, R14 ;  /* 0x000000060f117c24 */ /* 0x042fe2000f8e020e */
[----:B------:R-:W1:Y:S01]  /*01f0*/  LDCU UR6, c[0x0][0x394] ;  /* 0x00007280ff0677ac */ /* 0x000e620008000800 */
[----:B------:R-:W2:Y:S01]  /*0200*/  LDG.E R11, desc[UR4][R10.64] ;  /* 0x000000040a0b7981 */ /* 0x000ea2000c1e1900 */
[----:B----4-:R-:W-:Y:S01]  /*0210*/  IMAD.WIDE R12, R0, 0x4, R12 ;  /* 0x00000004000c7825 */ /* 0x010fe200078e020c */
[----:B------:R-:W3:Y:S03]  /*0220*/  LDC.64 R6, c[0x0][0x3d0] ;  /* 0x0000f400ff067b82 */ /* 0x000ee60000000a00 */
[----:B------:R-:W-:-:S02]  /*0230*/  IMAD R15, R15, UR7, R14 ;  /* 0x000000070f0f7c24 */ /* 0x000fc4000f8e020e */
[----:B------:R-:W4:Y:S01]  /*0240*/  LDG.E R13, desc[UR4][R12.64] ;  /* 0x000000040c0d7981 */ /* 0x000f22000c1e1900 */
[----:B-----5:R-:W-:-:S06]  /*0250*/  IMAD.WIDE R4, R17, 0x4, R4 ;  /* 0x0000000411047825 */ /* 0x020fcc00078e0204 */
[----:B------:R-:W5:Y:S01]  /*0260*/  LDG.E R5, desc[UR4][R4.64] ;  /* 0x0000000404057981 */ /* 0x000f62000c1e1900 */
[----:B0-----:R-:W-:-:S05]  /*0270*/  IMAD.WIDE R2, R15, 0x4, R2 ;  /* 0x000000040f027825 */ /* 0x001fca00078e0202 */
[----:B------:R-:W1:Y:S01]  /*0280*/  LDG.E R15, desc[UR4][R2.64] ;  /* 0x00000004020f7981 */ /* 0x000e62000c1e1900 */
[----:B---3--:R-:W-:-:S05]  /*0290*/  IMAD.WIDE R6, R0, 0x4, R6 ;  /* 0x0000000400067825 */ /* 0x008fca00078e0206 */
[----:B------:R-:W3:Y:S01]  /*02a0*/  LDG.E R14, desc[UR4][R6.64] ;  /* 0x00000004060e7981 */ /* 0x000ee2000c1e1900 */
[----:B--2---:R-:W-:-:S04]  /*02b0*/  FADD R8, R8, R11 ;  /* 0x0000000b08087221 */ /* 0x004fc80000000000 */
[----:B----4-:R-:W-:Y:S02]  /*02c0*/  FADD R10, R8, R13 ;  /* 0x0000000d080a7221 */ /* 0x010fe40000000000 */
[----:B------:R-:W0:Y:S02]  /*02d0*/  LDC.64 R8, c[0x0][0x3d8] ;  /* 0x0000f600ff087b82 */ /* 0x000e240000000a00 */
[----:B-----5:R-:W-:-:S04]  /*02e0*/  FADD R10, R10, -R5 ;  /* 0x800000050a0a7221 */ /* 0x020fc80000000000 */
[----:B-1----:R-:W-:-:S05]  /*02f0*/  FFMA R10, R10, UR6, R15 ;  /* 0x000000060a0a7c23 */ /* 0x002fca000800000f */
[----:B------:R-:W-:-:S05]  /*0300*/  FMNMX R10, RZ, R10, !PT ;  /* 0x0000000aff0a7209 */ /* 0x000fca0007800000 */
[----:B------:R-:W-:-:S04]  /*0310*/  FADD R15, -R15, R10 ;  /* 0x0000000a0f0f7221 */ /* 0x000fc80000000100 */
[----:B------:R-:W-:Y:S01]  /*0320*/  FFMA R15, R15, UR13, R10 ;  /* 0x0000000d0f0f7c23 */ /* 0x000fe2000800000a */
[----:B0-----:R-:W-:Y:S02]  /*0330*/  IMAD.WIDE R4, R0, 0x4, R8 ;  /* 0x0000000400047825 */ /* 0x001fe400078e0208 */
[----:B------:R-:W0:Y:S02]  /*0340*/  LDC.64 R8, c[0x0][0x3e0] ;  /* 0x0000f800ff087b82 */ /* 0x000e240000000a00 */
[----:B---3--:R-:W-:-:S05]  /*0350*/  FFMA R11, -R15, UR10, R14 ;  /* 0x0000000a0f0b7c23 */ /* 0x008fca000800010e */
        /* <DEDUP_REMOVED lines=8> */
[----:B------:R-:W-:Y:S01]  /*03e0*/  STG.E desc[UR4][R2.64], R10 ;  /* 0x0000000a02007986 */ /* 0x000fe2000c101904 */
[----:B------:R-:W-:Y:S05]  /*03f0*/  EXIT ;  /* 0x000000000000794d */ /* 0x000fea0003800000 */
.L_x_22:
        /* <DEDUP_REMOVED lines=16> */
.L_x_36:


//--------------------- .text._Z33update_mu_q_dim2_vml_chunk_deviceiiiiiffffPfS_S_S_S_S_ --------------------------
	.section	.text._Z33update_mu_q_dim2_vml_chunk_deviceiiiiiffffPfS_S_S_S_S_,"ax",@progbits
	.align	128
        .global         _Z33update_mu_q_dim2_vml_chunk_deviceiiiiiffffPfS_S_S_S_S_
        .type           _Z33update_mu_q_dim2_vml_chunk_deviceiiiiiffffPfS_S_S_S_S_,@function
        .size           _Z33update_mu_q_dim2_vml_chunk_deviceiiiiiffffPfS_S_S_S_S_,(.L_x_37 - _Z33update_mu_q_dim2_vml_chunk_deviceiiiiiffffPfS_S_S_S_S_)
        .other          _Z33update_mu_q_dim2_vml_chunk_deviceiiiiiffffPfS_S_S_S_S_,@"STO_CUDA_ENTRY STV_DEFAULT"
_Z33update_mu_q_dim2_vml_chunk_deviceiiiiiffffPfS_S_S_S_S_:
.text._Z33update_mu_q_dim2_vml_chunk_deviceiiiiiffffPfS_S_S_S_S_:
        /* <DEDUP_REMOVED lines=18> */
[C---:B------:R-:W-:Y:S01]  /*0120*/  IMAD R0, R5.reuse, UR8, R0 ;  /* 0x0000000805007c24 */ /* 0x040fe2000f8e0200 */
[----:B------:R-:W2:Y:S05]  /*0130*/  LDCU UR7, c[0x0][0x384] ;  /* 0x00007080ff0777ac */ /* 0x000eaa0008000800 */
[----:B------:R-:W3:Y:S01]  /*0140*/  LDC.64 R8, c[0x0][0x3b0] ;  /* 0x0000ec00ff087b82 */ /* 0x000ee20000000a00 */
[----:B------:R-:W4:Y:S01]  /*0150*/  LDCU.64 UR4, c[0x0][0x358] ;  /* 0x00006b00ff0477ac */ /* 0x000f220008000a00 */
[----:B------:R-:W5:Y:S06]  /*0160*/  LDCU.64 UR10, c[0x0][0x398] ;  /* 0x00007300ff0a77ac */ /* 0x000f6c0008000a00 */
[----:B------:R-:W5:Y:S01]  /*0170*/  LDC.64 R10, c[0x0][0x3b8] ;  /* 0x0000ee00ff0a7b82 */ /* 0x000f620000000a00 */
[C-C-:B-1----:R-:W-:Y:S01]  /*0180*/  IMAD R13, R5.reuse, UR6, R4.reuse ;  /* 0x00000006050d7c24 */ /* 0x142fe2000f8e0204 */
[----:B------:R-:W1:Y:S01]  /*0190*/  LDCU UR6, c[0x0][0x394] ;  /* 0x00007280ff0677ac */ /* 0x000e620008000800 */
[----:B--2---:R-:W-:-:S05]  /*01a0*/  IMAD R15, R5, UR7, R4 ;  /* 0x00000007050f7c24 */ /* 0x004fca000f8e0204 */
[----:B------:R-:W2:Y:S01]  /*01b0*/  LDC.64 R2, c[0x0][0x3c0] ;  /* 0x0000f000ff027b82 */ /* 0x000ea20000000a00 */
[C---:B0-----:R-:W-:Y:S01]  /*01c0*/  IMAD.WIDE R6, R0.reuse, 0x4, R6 ;  /* 0x0000000400067825 */ /* 0x041fe200078e0206 */
[----:B------:R-:W0:Y:S05]  /*01d0*/  LDCU UR7, c[0x0][0x3a0] ;  /* 0x00007400ff0777ac */ /* 0x000e2a0008000800 */
[----:B----4-:R-:W4:Y:S01]  /*01e0*/  LDG.E R6, desc[UR4][R6.64] ;  /* 0x0000000406067981 */ /* 0x010f22000c1e1900 */
[----:B---3--:R-:W-:Y:S01]  /*01f0*/  IMAD.WIDE R8, R0, 0x4, R8 ;  /* 0x0000000400087825 */ /* 0x008fe200078e0208 */
[----:B------:R-:W3:Y:S05]  /*0200*/  LDC.64 R4, c[0x0][0x3c8] ;  /* 0x0000f200ff047b82 */ /* 0x000eea0000000a00 */
[----:B------:R-:W4:Y:S01]  /*0210*/  LDG.E R9, desc[UR4][R8.64] ;  /* 0x0000000408097981 */ /* 0x000f22000c1e1900 */
[----:B-----5:R-:W-:-:S06]  /*0220*/  IMAD.WIDE R10, R13, 0x4, R10 ;  /* 0x000000040d0a7825 */ /* 0x020fcc00078e020a */
[----:B------:R-:W5:Y:S01]  /*0230*/  LDG.E R11, desc[UR4][R10.64] ;  /* 0x000000040a0b7981 */ /* 0x000f62000c1e1900 */
[----:B--2---:R-:W-:-:S05]  /*0240*/  IMAD.WIDE R2, R15, 0x4, R2 ;  /* 0x000000040f027825 */ /* 0x004fca00078e0202 */
[----:B------:R-:W1:Y:S01]  /*0250*/  LDG.E R13, desc[UR4][R2.64] ;  /* 0x00000004020d7981 */ /* 0x000e62000c1e1900 */
[----:B---3--:R-:W-:-:S05]  /*0260*/  IMAD.WIDE R4, R0, 0x4, R4 ;  /* 0x0000000400047825 */ /* 0x008fca00078e0204 */
[----:B------:R-:W2:Y:S01]  /*0270*/  LDG.E R14, desc[UR4][R4.64] ;  /* 0x00000004040e7981 */ /* 0x000ea2000c1e1900 */
[----:B----4-:R-:W-:Y:S02]  /*0280*/  FADD R12, R6, R9 ;  /* 0x00000009060c7221 */ /* 0x010fe40000000000 */
[----:B------:R-:W3:Y:S02]  /*0290*/  LDC.64 R6, c[0x0][0x3d0] ;  /* 0x0000f400ff067b82 */ /* 0x000ee40000000a00 */
[----:B-----5:R-:W-:-:S04]  /*02a0*/  FADD R12, R12, -R11 ;  /* 0x8000000b0c0c7221 */ /* 0x020fc80000000000 */
[----:B-1----:R-:W-:-:S05]  /*02b0*/  FFMA R12, R12, UR6, R13 ;  /* 0x000000060c0c7c23 */ /* 0x002fca000800000d */
[----:B------:R-:W-:-:S05]  /*02c0*/  FMNMX R12, RZ, R12, !PT ;  /* 0x0000000cff0c7209 */ /* 0x000fca0007800000 */
[----:B------:R-:W-:-:S04]  /*02d0*/  FADD R13, -R13, R12 ;  /* 0x0000000c0d0d7221 */ /* 0x000fc80000000100 */
[----:B0-----:R-:W-:Y:S01]  /*02e0*/  FFMA R13, R13, UR7, R12 ;  /* 0x000000070d0d7c23 */ /* 0x001fe2000800000c */
[----:B---3--:R-:W-:-:S04]  /*02f0*/  IMAD.WIDE R6, R0, 0x4, R6 ;  /* 0x0000000400067825 */ /* 0x008fc800078e0206 */
[----:B--2---:R-:W-:-:S05]  /*0300*/  FFMA R9, -R13, UR10, R14 ;  /* 0x0000000a0d097c23 */ /* 0x004fca000800010e */
[----:B------:R-:W-:Y:S04]  /*0310*/  STG.E desc[UR4][R4.64], R9 ;  /* 0x0000000904007986 */ /* 0x000fe8000c101904 */
[----:B------:R-:W2:Y:S02]  /*0320*/  LDG.E R0, desc[UR4][R6.64] ;  /* 0x0000000406007981 */ /* 0x000ea4000c1e1900 */
[----:B--2---:R-:W-:-:S05]  /*0330*/  FFMA R13, -R13, UR11, R0 ;  /* 0x0000000b0d0d7c23 */ /* 0x004fca0008000100 */
[----:B------:R-:W-:Y:S04]  /*0340*/  STG.E desc[UR4][R6.64], R13 ;  /* 0x0000000d06007986 */ /* 0x000fe8000c101904 */
[----:B------:R-:W-:Y:S01]  /*0350*/  STG.E desc[UR4][R2.64], R12 ;  /* 0x0000000c02007986 */ /* 0x000fe2000c101904 */
[----:B------:R-:W-:Y:S05]  /*0360*/  EXIT ;  /* 0x000000000000794d */ /* 0x000fea0003800000 */
.L_x_23:
        /* <DEDUP_REMOVED lines=9> */
.L_x_37:


//--------------------- .text._Z40update_mu_q_dim3_vml_segmentation_deviceiifffffPfS_S_fffS_S_S_S_S_S_S_ --------------------------
	.section	.text._Z40update_mu_q_dim3_vml_segmentation_deviceiifffffPfS_S_fffS_S_S_S_S_S_S_,"ax",@progbits
	.align	128
        .global         _Z40update_mu_q_dim3_vml_segmentation_deviceiifffffPfS_S_fffS_S_S_S_S_S_S_
        .type           _Z40update_mu_q_dim3_vml_segmentation_deviceiifffffPfS_S_fffS_S_S_S_S_S_S_,@function
        .size           _Z40update_mu_q_dim3_vml_segmentation_deviceiifffffPfS_S_fffS_S_S_S_S_S_S_,(.L_x_38 - _Z40update_mu_q_dim3_vml_segmentation_deviceiifffffPfS_S_fffS_S_S_S_S_S_S_)
        .other          _Z40update_mu_q_dim3_vml_segmentation_deviceiifffffPfS_S_fffS_S_S_S_S_S_S_,@"STO_CUDA_ENTRY STV_DEFAULT"
_Z40update_mu_q_dim3_vml_segmentation_deviceiifffffPfS_S_fffS_S_S_S_S_S_S_:
.text._Z40update_mu_q_dim3_vml_segmentation_deviceiifffffPfS_S_fffS_S_S_S_S_S_S_:
        /* <DEDUP_REMOVED lines=16> */
[----:B------:R-:W2:Y:S05]  /*0100*/  LDCU.64 UR8, c[0x0][0x3b8] ;  /* 0x00007700ff0877ac */ /* 0x000eaa0008000a00 */
[----:B------:R-:W3:Y:S01]  /*0110*/  LDC.64 R12, c[0x0][0x3c8] ;  /* 0x0000f200ff0c7b82 */ /* 0x000ee20000000a00 */
[----:B------:R-:W4:Y:S07]  /*0120*/  LDCU UR7, c[0x0][0x3c0] ;  /* 0x00007800ff0777ac */ /* 0x000f2e0008000800 */
[----:B------:R-:W5:Y:S08]  /*0130*/  LDC.64 R8, c[0x0][0x3a0] ;  /* 0x0000e800ff087b82 */ /* 0x000f700000000a00 */
[----:B------:R-:W2:Y:S01]  /*0140*/  LDC.64 R6, c[0x0][0x3a8] ;  /* 0x0000ea00ff067b82 */ /* 0x000ea20000000a00 */
[----:B0-----:R-:W-:-:S05]  /*0150*/  IMAD.WIDE R14, R0, 0x4, R14 ;  /* 0x00000004000e7825 */ /* 0x001fca00078e020e */
[----:B-1----:R-:W4:Y:S02]  /*0160*/  LDG.E R10, desc[UR4][R14.64] ;  /* 0x000000040e0a7981 */ /* 0x002f24000c1e1900 */
[----:B------:R-:W0:Y:S01]  /*0170*/  LDC.64 R16, c[0x0][0x3d8] ;  /* 0x0000f600ff107b82 */ /* 0x000e220000000a00 */
[----:B---3--:R-:W-:-:S05]  /*0180*/  IMAD.WIDE R12, R0, 0x4, R12 ;  /* 0x00000004000c7825 */ /* 0x008fca00078e020c */
[----:B------:R-:W3:Y:S02]  /*0190*/  LDG.E R11, desc[UR4][R12.64] ;  /* 0x000000040c0b7981 */ /* 0x000ee4000c1e1900 */
[----:B------:R-:W1:Y:S08]  /*01a0*/  LDC.64 R4, c[0x0][0x3b0] ;  /* 0x0000ec00ff047b82 */ /* 0x000e700000000a00 */
[----:B------:R-:W1:Y:S01]  /*01b0*/  LDC.64 R2, c[0x0][0x3e0] ;  /* 0x0000f800ff027b82 */ /* 0x000e620000000a00 */
[----:B-----5:R-:W-:-:S04]  /*01c0*/  IMAD.WIDE R8, R0, 0x4, R8 ;  /* 0x0000000400087825 */ /* 0x020fc800078e0208 */
[C---:B--2---:R-:W-:Y:S02]  /*01d0*/  IMAD.WIDE R6, R0.reuse, 0x4, R6 ;  /* 0x0000000400067825 */ /* 0x044fe400078e0206 */
[----:B------:R-:W2:Y:S02]  /*01e0*/  LDG.E R8, desc[UR4][R8.64] ;  /* 0x0000000408087981 */ /* 0x000ea4000c1e1900 */
[C---:B0-----:R-:W-:Y:S02]  /*01f0*/  IMAD.WIDE R16, R0.reuse, 0x4, R16 ;  /* 0x0000000400107825 */ /* 0x041fe400078e0210 */
[----:B------:R-:W2:Y:S04]  /*0200*/  LDG.E R7, desc[UR4][R6.64] ;  /* 0x0000000406077981 */ /* 0x000ea8000c1e1900 */
[----:B------:R-:W5:Y:S01]  /*0210*/  LDG.E R16, desc[UR4][R16.64] ;  /* 0x0000000410107981 */ /* 0x000f62000c1e1900 */
[----:B-1----:R-:W-:-:S02]  /*0220*/  IMAD.WIDE R18, R0, 0x4, R4 ;  /* 0x0000000400127825 */ /* 0x002fc400078e0204 */
[----:B------:R-:W0:Y:S04]  /*0230*/  LDC.64 R4, c[0x0][0x3e8] ;  /* 0x0000fa00ff047b82 */ /* 0x000e280000000a00 */
[----:B------:R-:W5:Y:S01]  /*0240*/  LDG.E R18, desc[UR4][R18.64] ;  /* 0x0000000412127981 */ /* 0x000f62000c1e1900 */
[----:B------:R-:W-:-:S05]  /*0250*/  IMAD.WIDE R2, R0, 0x4, R2 ;  /* 0x0000000400027825 */ /* 0x000fca00078e0202 */
[----:B------:R-:W5:Y:S01]  /*0260*/  LDG.E R13, desc[UR4][R2.64] ;  /* 0x00000004020d7981 */ /* 0x000f62000c1e1900 */
[----:B0-----:R-:W-:-:S05]  /*0270*/  IMAD.WIDE R4, R0, 0x4, R4 ;  /* 0x0000000400047825 */ /* 0x001fca00078e0204 */
[----:B------:R-:W5:Y:S01]  /*0280*/  LDG.E R12, desc[UR4][R4.64] ;  /* 0x00000004040c7981 */ /* 0x000f62000c1e1900 */
[----:B----4-:R-:W-:-:S04]  /*0290*/  FADD R10, R10, -UR9 ;  /* 0x800000090a0a7e21 */ /* 0x010fc80008000000 */
[----:B------:R-:W-:Y:S01]  /*02a0*/  FMUL R10, R10, R10 ;  /* 0x0000000a0a0a7220 */ /* 0x000fe20000400000 */
[----:B---3--:R-:W-:Y:S01]  /*02b0*/  FADD R11, R11, -UR8 ;  /* 0x800000080b0b7e21 */ /* 0x008fe20008000000 */
[----:B------:R-:W0:Y:S03]  /*02c0*/  LDCU.64 UR8, c[0x0][0x388] ;  /* 0x00007100ff0877ac */ /* 0x000e260008000a00 */
[----:B------:R-:W-:Y:S01]  /*02d0*/  FFMA R11, R11, R11, R10 ;  /* 0x0000000b0b0b7223 */ /* 0x000fe2000000000a */
[----:B--2---:R-:W-:Y:S02]  /*02e0*/  FADD R7, R8, R7 ;  /* 0x0000000708077221 */ /* 0x004fe40000000000 */
[----:B------:R-:W1:Y:S01]  /*02f0*/  LDC.64 R8, c[0x0][0x3f8] ;  /* 0x0000fe00ff087b82 */ /* 0x000e620000000a00 */
[----:B-----5:R-:W-:Y:S01]  /*0300*/  FADD R16, R16, -UR7 ;  /* 0x8000000710107e21 */ /* 0x020fe20008000000 */
[----:B------:R-:W2:Y:S03]  /*0310*/  LDCU UR7, c[0x0][0x398] ;  /* 0x00007300ff0777ac */ /* 0x000ea60008000800 */
[----:B------:R-:W-:Y:S01]  /*0320*/  FFMA R16, R16, R16, R11 ;  /* 0x0000001010107223 */ /* 0x000fe2000000000b */
[----:B------:R-:W-:-:S04]  /*0330*/  FADD R7, R7, R18 ;  /* 0x0000001207077221 */ /* 0x000fc80000000000 */
[----:B------:R-:W-:Y:S02]  /*0340*/  FADD R16, R7, -R16 ;  /* 0x8000001007107221 */ /* 0x000fe40000000000 */
[----:B------:R-:W3:Y:S02]  /*0350*/  LDC.64 R6, c[0x0][0x3f0] ;  /* 0x0000fc00ff067b82 */ /* 0x000ee40000000a00 */
[----:B0-----:R-:W-:-:S05]  /*0360*/  FFMA R16, R16, UR8, R13 ;  /* 0x0000000810107c23 */ /* 0x001fca000800000d */
[----:B------:R-:W-:-:S05]  /*0370*/  FMNMX R16, RZ, R16, !PT ;  /* 0x00000010ff107209 */ /* 0x000fca0007800000 */
[----:B------:R-:W-:-:S04]  /*0380*/  FADD R13, -R13, R16 ;  /* 0x000000100d0d7221 */ /* 0x000fc80000000100 */
[----:B--2---:R-:W-:-:S04]  /*0390*/  FFMA R13, R13, UR7, R16 ;  /* 0x000000070d0d7c23 */ /* 0x004fc80008000010 */
[----:B------:R-:W-:Y:S01]  /*03a0*/  FFMA R11, -R13, UR9, R12 ;  /* 0x000000090d0b7c23 */ /* 0x000fe2000800010c */
[----:B------:R-:W0:Y:S01]  /*03b0*/  LDCU.64 UR8, c[0x0][0x390] ;  /* 0x00007200ff0877ac */ /* 0x000e220008000a00 */
[----:B---3--:R-:W-:-:S03]  /*03c0*/  IMAD.WIDE R6, R0, 0x4, R6 ;  /* 0x0000000400067825 */ /* 0x008fc600078e0206 */
[----:B------:R-:W-:Y:S04]  /*03d0*/  STG.E desc[UR4][R4.64], R11 ;  /* 0x0000000b04007986 */ /* 0x000fe8000c101904 */
[----:B------:R-:W0:Y:S01]  /*03e0*/  LDG.E R10, desc[UR4][R6.64] ;  /* 0x00000004060a7981 */ /* 0x000e22000c1e1900 */
[----:B-1----:R-:W-:-:S04]  /*03f0*/  IMAD.WIDE R8, R0, 0x4, R8 ;  /* 0x0000000400087825 */ /* 0x002fc800078e0208 */
[----:B0-----:R-:W-:-:S05]  /*0400*/  FFMA R15, -R13, UR8, R10 ;  /* 0x000000080d0f7c23 */ /* 0x001fca000800010a */
[----:B------:R-:W-:Y:S04]  /*0410*/  STG.E desc[UR4][R6.64], R15 ;  /* 0x0000000f06007986 */ /* 0x000fe8000c101904 */
[----:B------:R-:W2:Y:S02]  /*0420*/  LDG.E R0, desc[UR4][R8.64] ;  /* 0x0000000408007981 */ /* 0x000ea4000c1e1900 */
[----:B--2---:R-:W-:-:S05]  /*0430*/  FFMA R13, -R13, UR9, R0 ;  /* 0x000000090d0d7c23 */ /* 0x004fca0008000100 */
[----:B------:R-:W-:Y:S04]  /*0440*/  STG.E desc[UR4][R8.64], R13 ;  /* 0x0000000d08007986 */ /* 0x000fe8000c101904 */
[----:B------:R-:W-:Y:S01]  /*0450*/  STG.E desc[UR4][R2.64], R16 ;  /* 0x0000001002007986 */ /* 0x000fe2000c101904 */
[----:B------:R-:W-:Y:S05]  /*0460*/  EXIT ;  /* 0x000000000000794d */ /* 0x000fea0003800000 */
.L_x_24:
        /* <DEDUP_REMOVED lines=9> */
.L_x_38:


//--------------------- .text._Z27update_mu_q_dim3_vml_deviceiifffffPfS_S_S_S_S_S_S_ --------------------------
	.section	.text._Z27update_mu_q_dim3_vml_deviceiifffffPfS_S_S_S_S_S_S_,"ax",@progbits
	.align	128
        .global         _Z27update_mu_q_dim3_vml_deviceiifffffPfS_S_S_S_S_S_S_
        .type           _Z27update_mu_q_dim3_vml_deviceiifffffPfS_S_S_S_S_S_S_,@function
        .size           _Z27update_mu_q_dim3_vml_deviceiifffffPfS_S_S_S_S_S_S_,(.L_x_39 - _Z27update_mu_q_dim3_vml_deviceiifffffPfS_S_S_S_S_S_S_)
        .other          _Z27update_mu_q_dim3_vml_deviceiifffffPfS_S_S_S_S_S_S_,@"STO_CUDA_ENTRY STV_DEFAULT"
_Z27update_mu_q_dim3_vml_deviceiifffffPfS_S_S_S_S_S_S_:
.text._Z27update_mu_q_dim3_vml_deviceiifffffPfS_S_S_S_S_S_S_:
        /* <DEDUP_REMOVED lines=21> */
[----:B0-----:R-:W-:-:S06]  /*0150*/  IMAD.WIDE R6, R0, 0x4, R6 ;  /* 0x0000000400067825 */ /* 0x001fcc00078e0206 */
[----:B-1----:R-:W4:Y:S01]  /*0160*/  LDG.E R6, desc[UR4][R6.64] ;  /* 0x0000000406067981 */ /* 0x002f22000c1e1900 */
[----:B------:R-:W0:Y:S01]  /*0170*/  LDC.64 R2, c[0x0][0x3c0] ;  /* 0x0000f000ff027b82 */ /* 0x000e220000000a00 */
[----:B---3--:R-:W-:-:S06]  /*0180*/  IMAD.WIDE R8, R0, 0x4, R8 ;  /* 0x0000000400087825 */ /* 0x008fcc00078e0208 */
[----:B------:R-:W4:Y:S01]  /*0190*/  LDG.E R9, desc[UR4][R8.64] ;  /* 0x0000000408097981 */ /* 0x000f22000c1e1900 */
[C---:B-----5:R-:W-:Y:S01]  /*01a0*/  IMAD.WIDE R10, R0.reuse, 0x4, R10 ;  /* 0x00000004000a7825 */ /* 0x060fe200078e020a */
[----:B------:R-:W1:Y:S05]  /*01b0*/  LDC.64 R4, c[0x0][0x3c8] ;  /* 0x0000f200ff047b82 */ /* 0x000e6a0000000a00 */
[----:B------:R-:W3:Y:S01]  /*01c0*/  LDG.E R11, desc[UR4][R10.64] ;  /* 0x000000040a0b7981 */ /* 0x000ee2000c1e1900 */
[----:B--2---:R-:W-:-:S06]  /*01d0*/  IMAD.WIDE R12, R0, 0x4, R12 ;  /* 0x00000004000c7825 */ /* 0x004fcc00078e020c */
[----:B------:R-:W2:Y:S01]  /*01e0*/  LDG.E R13, desc[UR4][R12.64] ;  /* 0x000000040c0d7981 */ /* 0x000ea2000c1e1900 */
[----:B0-----:R-:W-:-:S05]  /*01f0*/  IMAD.WIDE R2, R0, 0x4, R2 ;  /* 0x0000000400027825 */ /* 0x001fca00078e0202 */
[----:B------:R-:W5:Y:S01]  /*0200*/  LDG.E R15, desc[UR4][R2.64] ;  /* 0x00000004020f7981 */ /* 0x000f62000c1e1900 */
[----:B-1----:R-:W-:-:S05]  /*0210*/  IMAD.WIDE R4, R0, 0x4, R4 ;  /* 0x0000000400047825 */ /* 0x002fca00078e0204 */
[----:B------:R-:W5:Y:S01]  /*0220*/  LDG.E R14, desc[UR4][R4.64] ;  /* 0x00000004040e7981 */ /* 0x000f62000c1e1900 */
[----:B----4-:R-:W-:-:S04]  /*0230*/  FADD R6, R6, R9 ;  /* 0x0000000906067221 */ /* 0x010fc80000000000 */
[----:B---3--:R-:W-:-:S04]  /*0240*/  FADD R6, R6, R11 ;  /* 0x0000000b06067221 */ /* 0x008fc80000000000 */
[----:B--2---:R-:W-:Y:S02]  /*0250*/  FADD R8, R6, -R13 ;  /* 0x8000000d06087221 */ /* 0x004fe40000000000 */
[----:B------:R-:W0:Y:S02]  /*0260*/  LDC.64 R6, c[0x0][0x3d0] ;  /* 0x0000f400ff067b82 */ /* 0x000e240000000a00 */
[----:B-----5:R-:W-:-:S05]  /*0270*/  FFMA R8, R8, UR8, R15 ;  /* 0x0000000808087c23 */ /* 0x020fca000800000f */
[----:B------:R-:W-:Y:S02]  /*0280*/  FMNMX R10, RZ, R8, !PT ;  /* 0x00000008ff0a7209 */ /* 0x000fe40007800000 */
[----:B------:R-:W1:Y:S03]  /*0290*/  LDC.64 R8, c[0x0][0x3d8] ;  /* 0x0000f600ff087b82 */ /* 0x000e660000000a00 */
[----:B------:R-:W-:-:S04]  /*02a0*/  FADD R15, -R15, R10 ;  /* 0x0000000a0f0f7221 */ /* 0x000fc80000000100 */
[----:B------:R-:W-:-:S04]  /*02b0*/  FFMA R15, R15, UR7, R10 ;  /* 0x000000070f0f7c23 */ /* 0x000fc8000800000a */
[----:B------:R-:W-:Y:S01]  /*02c0*/  FFMA R11, -R15, UR9, R14 ;  /* 0x000000090f0b7c23 */ /* 0x000fe2000800010e */
[C---:B0-----:R-:W-:Y:S01]  /*02d0*/  IMAD.WIDE R6, R0.reuse, 0x4, R6 ;  /* 0x0000000400067825 */ /* 0x041fe200078e0206 */
[----:B------:R-:W0:Y:S03]  /*02e0*/  LDCU.64 UR8, c[0x0][0x390] ;  /* 0x00007200ff0877ac */ /* 0x000e260008000a00 */
        /* <DEDUP_REMOVED lines=10> */
.L_x_25:
        /* <DEDUP_REMOVED lines=15> */
.L_x_39:


//--------------------- .text._Z27update_mu_q_dim2_vml_deviceiiffffPfS_S_S_S_S_ --------------------------
	.section	.text._Z27update_mu_q_dim2_vml_deviceiiffffPfS_S_S_S_S_,"ax",@progbits
	.align	128
        .global         _Z27update_mu_q_dim2_vml_deviceiiffffPfS_S_S_S_S_
        .type           _Z27update_mu_q_dim2_vml_deviceiiffffPfS_S_S_S_S_,@function
        .size           _Z27update_mu_q_dim2_vml_deviceiiffffPfS_S_S_S_S_,(.L_x_40 - _Z27update_mu_q_dim2_vml_deviceiiffffPfS_S_S_S_S_)
        .other          _Z27update_mu_q_dim2_vml_deviceiiffffPfS_S_S_S_S_,@"STO_CUDA_ENTRY STV_DEFAULT"
_Z27update_mu_q_dim2_vml_deviceiiffffPfS_S_S_S_S_:
.text._Z27update_mu_q_dim2_vml_deviceiiffffPfS_S_S_S_S_:
        /* <DEDUP_REMOVED lines=18> */
[----:B------:R-:W4:Y:S07]  /*0120*/  LDCU.64 UR10, c[0x0][0x390] ;  /* 0x00007200ff0a77ac */ /* 0x000f2e0008000a00 */
[----:B------:R-:W5:Y:S08]  /*0130*/  LDC.64 R10, c[0x0][0x3a8] ;  /* 0x0000ea00ff0a7b82 */ /* 0x000f700000000a00 */
[----:B------:R-:W2:Y:S01]  /*0140*/  LDC.64 R2, c[0x0][0x3b0] ;  /* 0x0000ec00ff027b82 */ /* 0x000ea20000000a00 */
[----:B0-----:R-:W-:-:S06]  /*0150*/  IMAD.WIDE R6, R0, 0x4, R6 ;  /* 0x0000000400067825 */ /* 0x001fcc00078e0206 */
[----:B-1----:R-:W4:Y:S01]  /*0160*/  LDG.E R6, desc[UR4][R6.64] ;  /* 0x0000000406067981 */ /* 0x002f22000c1e1900 */
[C---:B---3--:R-:W-:Y:S01]  /*0170*/  IMAD.WIDE R8, R0.reuse, 0x4, R8 ;  /* 0x0000000400087825 */ /* 0x048fe200078e0208 */
[----:B------:R-:W0:Y:S05]  /*0180*/  LDC.64 R4, c[0x0][0x3b8] ;  /* 0x0000ee00ff047b82 */ /* 0x000e2a0000000a00 */
[----:B------:R-:W4:Y:S01]  /*0190*/  LDG.E R9, desc[UR4][R8.64] ;  /* 0x0000000408097981 */ /* 0x000f22000c1e1900 */
[----:B-----5:R-:W-:-:S06]  /*01a0*/  IMAD.WIDE R10, R0, 0x4, R10 ;  /* 0x00000004000a7825 */ /* 0x020fcc00078e020a */
[----:B------:R-:W3:Y:S01]  /*01b0*/  LDG.E R11, desc[UR4][R10.64] ;  /* 0x000000040a0b7981 */ /* 0x000ee2000c1e1900 */
[----:B--2---:R-:W-:-:S05]  /*01c0*/  IMAD.WIDE R2, R0, 0x4, R2 ;  /* 0x0000000400027825 */ /* 0x004fca00078e0202 */
[----:B------:R-:W2:Y:S01]  /*01d0*/  LDG.E R13, desc[UR4][R2.64] ;  /* 0x00000004020d7981 */ /* 0x000ea2000c1e1900 */
[----:B0-----:R-:W-:-:S05]  /*01e0*/  IMAD.WIDE R4, R0, 0x4, R4 ;  /* 0x0000000400047825 */ /* 0x001fca00078e0204 */
[----:B------:R-:W5:Y:S01]  /*01f0*/  LDG.E R14, desc[UR4][R4.64] ;  /* 0x00000004040e7981 */ /* 0x000f62000c1e1900 */
[----:B----4-:R-:W-:Y:S02]  /*0200*/  FADD R12, R6, R9 ;  /* 0x00000009060c7221 */ /* 0x010fe40000000000 */
[----:B------:R-:W0:Y:S02]  /*0210*/  LDC.64 R6, c[0x0][0x3c0] ;  /* 0x0000f000ff067b82 */ /* 0x000e240000000a00 */
[----:B---3--:R-:W-:-:S04]  /*0220*/  FADD R12, R12, -R11 ;  /* 0x8000000b0c0c7221 */ /* 0x008fc80000000000 */
[----:B--2---:R-:W-:-:S05]  /*0230*/  FFMA R12, R12, UR8, R13 ;  /* 0x000000080c0c7c23 */ /* 0x004fca000800000d */
[----:B------:R-:W-:-:S05]  /*0240*/  FMNMX R12, RZ, R12, !PT ;  /* 0x0000000cff0c7209 */ /* 0x000fca0007800000 */
[----:B------:R-:W-:-:S04]  /*0250*/  FADD R13, -R13, R12 ;  /* 0x0000000c0d0d7221 */ /* 0x000fc80000000100 */
[----:B------:R-:W-:Y:S01]  /*0260*/  FFMA R13, R13, UR11, R12 ;  /* 0x0000000b0d0d7c23 */ /* 0x000fe2000800000c */
[----:B0-----:R-:W-:-:S04]  /*0270*/  IMAD.WIDE R6, R0, 0x4, R6 ;  /* 0x0000000400067825 */ /* 0x001fc800078e0206 */
[----:B-----5:R-:W-:-:S05]  /*0280*/  FFMA R9, -R13, UR9, R14 ;  /* 0x000000090d097c23 */ /* 0x020fca000800010e */
[----:B------:R-:W-:Y:S04]  /*0290*/  STG.E desc[UR4][R4.64], R9 ;  /* 0x0000000904007986 */ /* 0x000fe8000c101904 */
[----:B------:R-:W2:Y:S02]  /*02a0*/  LDG.E R0, desc[UR4][R6.64] ;  /* 0x0000000406007981 */ /* 0x000ea4000c1e1900 */
[----:B--2---:R-:W-:-:S05]  /*02b0*/  FFMA R13, -R13, UR10, R0 ;  /* 0x0000000a0d0d7c23 */ /* 0x004fca0008000100 */
[----:B------:R-:W-:Y:S04]  /*02c0*/  STG.E desc[UR4][R6.64], R13 ;  /* 0x0000000d06007986 */ /* 0x000fe8000c101904 */
[----:B------:R-:W-:Y:S01]  /*02d0*/  STG.E desc[UR4][R2.64], R12 ;  /* 0x0000000c02007986 */ /* 0x000fe2000c101904 */
[----:B------:R-:W-:Y:S05]  /*02e0*/  EXIT ;  /* 0x000000000000794d */ /* 0x000fea0003800000 */
.L_x_26:
        /* <DEDUP_REMOVED lines=9> */
.L_x_40:


//--------------------- .text._Z31update_overrelaxation_mu_deviceiifPfS_ --------------------------
	.section	.text._Z31update_overrelaxation_mu_deviceiifPfS_,"ax",@progbits
	.align	128
        .global         _Z31update_overrelaxation_mu_deviceiifPfS_
        .type           _Z31update_overrelaxation_mu_deviceiifPfS_,@function
        .size           _Z31update_overrelaxation_mu_deviceiifPfS_,(.L_x_41 - _Z31update_overrelaxation_mu_deviceiifPfS_)
        .other          _Z31update_overrelaxation_mu_deviceiifPfS_,@"STO_CUDA_ENTRY STV_DEFAULT"
_Z31update_overrelaxation_mu_deviceiifPfS_:
.text._Z31update_overrelaxation_mu_deviceiifPfS_:
        /* <DEDUP_REMOVED lines=17> */
[----:B------:R-:W3:Y:S01]  /*0110*/  LDC.64 R4, c[0x0][0x398] ;  /* 0x0000e600ff047b82 */ /* 0x000ee20000000a00 */
[----:B0-----:R-:W-:-:S05]  /*0120*/  IMAD.WIDE R2, R7, 0x4, R2 ;  /* 0x0000000407027825 */ /* 0x001fca00078e0202 */
[----:B-1----:R-:W4:Y:S01]  /*0130*/  LDG.E R0, desc[UR4][R2.64] ;  /* 0x0000000402007981 */ /* 0x002f22000c1e1900 */
[----:B---3--:R-:W-:-:S05]  /*0140*/  IMAD.WIDE R4, R7, 0x4, R4 ;  /* 0x0000000407047825 */ /* 0x008fca00078e0204 */
[----:B------:R-:W3:Y:S01]  /*0150*/  LDG.E R6, desc[UR4][R4.64] ;  /* 0x0000000404067981 */ /* 0x000ee2000c1e1900 */
[----:B----4-:R-:W-:-:S05]  /*0160*/  FMNMX R7, RZ, R0, !PT ;  /* 0x00000000ff077209 */ /* 0x010fca0007800000 */
[----:B---3--:R-:W-:-:S04]  /*0170*/  FADD R6, R7, -R6 ;  /* 0x8000000607067221 */ /* 0x008fc80000000000 */
[----:B--2---:R-:W-:Y:S01]  /*0180*/  FFMA R9, R6, UR7, R7 ;  /* 0x0000000706097c23 */ /* 0x004fe20008000007 */
[----:B------:R-:W-:Y:S04]  /*0190*/  STG.E desc[UR4][R4.64], R7 ;  /* 0x0000000704007986 */ /* 0x000fe8000c101904 */
[----:B------:R-:W-:Y:S01]  /*01a0*/  STG.E desc[UR4][R2.64], R9 ;  /* 0x0000000902007986 */ /* 0x000fe2000c101904 */
[----:B------:R-:W-:Y:S05]  /*01b0*/  EXIT ;  /* 0x000000000000794d */ /* 0x000fea0003800000 */
.L_x_27:
        /* <DEDUP_REMOVED lines=12> */
.L_x_41:


//--------------------- .text._Z25update_mu_dim3_vml_deviceiifPfS_S_S_S_ --------------------------
	.section	.text._Z25update_mu_dim3_vml_deviceiifPfS_S_S_S_,"ax",@progbits
	.align	128
        .global         _Z25update_mu_dim3_vml_deviceiifPfS_S_S_S_
        .type           _Z25update_mu_dim3_vml_deviceiifPfS_S_S_S_,@function
        .size           _Z25update_mu_dim3_vml_deviceiifPfS_S_S_S_,(.L_x_42 - _Z25update_mu_dim3_vml_deviceiifPfS_S_S_S_)
        .other          _Z25update_mu_dim3_vml_deviceiifPfS_S_S_S_,@"STO_CUDA_ENTRY STV_DEFAULT"
_Z25update_mu_dim3_vml_deviceiifPfS_S_S_S_:
.text._Z25update_mu_dim3_vml_deviceiifPfS_S_S_S_:
        /* <DEDUP_REMOVED lines=25> */
[----:B----4-:R-:W-:-:S06]  /*0190*/  IMAD.WIDE R8, R13, 0x4, R8 ;  /* 0x000000040d087825 */ /* 0x010fcc00078e0208 */
[----:B------:R-:W3:Y:S01]  /*01a0*/  LDG.E R9, desc[UR4][R8.64] ;  /* 0x0000000408097981 */ /* 0x000ee2000c1e1900 */
[----:B-----5:R-:W-:-:S06]  /*01b0*/  IMAD.WIDE R10, R13, 0x4, R10 ;  /* 0x000000040d0a7825 */ /* 0x020fcc00078e020a */
[----:B------:R-:W4:Y:S01]  /*01c0*/  LDG.E R11, desc[UR4][R10.64] ;  /* 0x000000040a0b7981 */ /* 0x000f22000c1e1900 */
[----:B0-----:R-:W-:-:S05]  /*01d0*/  IMAD.WIDE R2, R13, 0x4, R2 ;  /* 0x000000040d027825 */ /* 0x001fca00078e0202 */
[----:B------:R-:W5:Y:S01]  /*01e0*/  LDG.E R13, desc[UR4][R2.64] ;  /* 0x00000004020d7981 */ /* 0x000f62000c1e1900 */
[----:B--2---:R-:W-:-:S04]  /*01f0*/  FADD R0, R4, R7 ;  /* 0x0000000704007221 */ /* 0x004fc80000000000 */
[----:B---3--:R-:W-:-:S04]  /*0200*/  FADD R0, R0, R9 ;  /* 0x0000000900007221 */ /* 0x008fc80000000000 */
[----:B----4-:R-:W-:-:S04]  /*0210*/  FADD R0, R0, -R11 ;  /* 0x8000000b00007221 */ /* 0x010fc80000000000 */
[----:B-----5:R-:W-:-:S05]  /*0220*/  FFMA R13, R0, UR7, R13 ;  /* 0x00000007000d7c23 */ /* 0x020fca000800000d */
[----:B------:R-:W-:Y:S01]  /*0230*/  STG.E desc[UR4][R2.64], R13 ;  /* 0x0000000d02007986 */ /* 0x000fe2000c101904 */
[----:B------:R-:W-:Y:S05]  /*0240*/  EXIT ;  /* 0x000000000000794d */ /* 0x000fea0003800000 */
.L_x_28:
        /* <DEDUP_REMOVED lines=11> */
.L_x_42:


//--------------------- .text._Z25update_mu_dim2_vml_deviceiifPfS_S_S_ --------------------------
	.section	.text._Z25update_mu_dim2_vml_deviceiifPfS_S_S_,"ax",@progbits
	.align	128
        .global         _Z25update_mu_dim2_vml_deviceiifPfS_S_S_
        .type           _Z25update_mu_dim2_vml_deviceiifPfS_S_S_,@function
        .size           _Z25update_mu_dim2_vml_deviceiifPfS_S_S_,(.L_x_43 - _Z25update_mu_dim2_vml_deviceiifPfS_S_S_)
        .other          _Z25update_mu_dim2_vml_deviceiifPfS_S_S_,@"STO_CUDA_ENTRY STV_DEFAULT"
_Z25update_mu_dim2_vml_deviceiifPfS_S_S_:
.text._Z25update_mu_dim2_vml_deviceiifPfS_S_S_:
        /* <DEDUP_REMOVED lines=22> */
[----:B---3--:R-:W-:-:S06]  /*0160*/  IMAD.WIDE R4, R11, 0x4, R4 ;  /* 0x000000040b047825 */ /* 0x008fcc00078e0204 */
[----:B------:R-:W2:Y:S01]  /*0170*/  LDG.E R5, desc[UR4][R4.64] ;  /* 0x0000000404057981 */ /* 0x000ea2000c1e1900 */
[----:B----4-:R-:W-:-:S06]  /*0180*/  IMAD.WIDE R6, R11, 0x4, R6 ;  /* 0x000000040b067825 */ /* 0x010fcc00078e0206 */
[----:B------:R-:W3:Y:S01]  /*0190*/  LDG.E R7, desc[UR4][R6.64] ;  /* 0x0000000406077981 */ /* 0x000ee2000c1e1900 */
[----:B-----5:R-:W-:-:S05]  /*01a0*/  IMAD.WIDE R8, R11, 0x4, R8 ;  /* 0x000000040b087825 */ /* 0x020fca00078e0208 */
[----:B------:R-:W4:Y:S01]  /*01b0*/  LDG.E R11, desc[UR4][R8.64] ;  /* 0x00000004080b7981 */ /* 0x000f22000c1e1900 */
[----:B--2---:R-:W-:-:S04]  /*01c0*/  FADD R0, R2, R5 ;  /* 0x0000000502007221 */ /* 0x004fc80000000000 */
[----:B---3--:R-:W-:-:S04]  /*01d0*/  FADD R0, R0, -R7 ;  /* 0x8000000700007221 */ /* 0x008fc80000000000 */
[----:B----4-:R-:W-:-:S05]  /*01e0*/  FFMA R11, R0, UR7, R11 ;  /* 0x00000007000b7c23 */ /* 0x010fca000800000b */
[----:B------:R-:W-:Y:S01]  /*01f0*/  STG.E desc[UR4][R8.64], R11 ;  /* 0x0000000b08007986 */ /* 0x000fe2000c101904 */
[----:B------:R-:W-:Y:S05]  /*0200*/  EXIT ;  /* 0x000000000000794d */ /* 0x000fea0003800000 */
.L_x_29:
        /* <DEDUP_REMOVED lines=15> */
.L_x_43:


//--------------------- .text._Z30primal_prox_project_vml_deviceiiPf --------------------------
	.section	.text._Z30primal_prox_project_vml_deviceiiPf,"ax",@progbits
	.align	128
        .global         _Z30primal_prox_project_vml_deviceiiPf
        .type           _Z30primal_prox_project_vml_deviceiiPf,@function
        .size           _Z30primal_prox_project_vml_deviceiiPf,(.L_x_44 - _Z30primal_prox_project_vml_deviceiiPf)
        .other          _Z30primal_prox_project_vml_deviceiiPf,@"STO_CUDA_ENTRY STV_DEFAULT"
_Z30primal_prox_project_vml_deviceiiPf:
.text._Z30primal_prox_project_vml_deviceiiPf:
        /* <DEDUP_REMOVED lines=15> */
[----:B------:R-:W-:-:S04]  /*00f0*/  IMAD R5, R5, UR6, R0 ;  /* 0x0000000605057c24 */ /* 0x000fc8000f8e0200 */
[----:B0-----:R-:W-:-:S05]  /*0100*/  IMAD.WIDE R2, R5, 0x4, R2 ;  /* 0x0000000405027825 */ /* 0x001fca00078e0202 */
[----:B-1----:R-:W2:Y:S02]  /*0110*/  LDG.E R0, desc[UR4][R2.64] ;  /* 0x0000000402007981 */ /* 0x002ea4000c1e1900 */
[----:B--2---:R-:W-:-:S05]  /*0120*/  FADD.SAT R5, RZ, R0 ;  /* 0x00000000ff057221 */ /* 0x004fca0000002000 */
[----:B------:R-:W-:Y:S01]  /*0130*/  STG.E desc[UR4][R2.64], R5 ;  /* 0x0000000502007986 */ /* 0x000fe2000c101904 */
[----:B------:R-:W-:Y:S05]  /*0140*/  EXIT ;  /* 0x000000000000794d */ /* 0x000fea0003800000 */
.L_x_30:
        /* <DEDUP_REMOVED lines=11> */
.L_x_44:


//--------------------- .text._Z30compute_primal_prox_vml_deviceiifPfS_S_S_S_S_ --------------------------
	.section	.text._Z30compute_primal_prox_vml_deviceiifPfS_S_S_S_S_,"ax",@progbits
	.align	128
        .global         _Z30compute_primal_prox_vml_deviceiifPfS_S_S_S_S_
        .type           _Z30compute_primal_prox_vml_deviceiifPfS_S_S_S_S_,@function
        .size           _Z30compute_primal_prox_vml_deviceiifPfS_S_S_S_S_,(.L_x_45 - _Z30compute_primal_prox_vml_deviceiifPfS_S_S_S_S_)
        .other          _Z30compute_primal_prox_vml_deviceiifPfS_S_S_S_S_,@"STO_CUDA_ENTRY STV_DEFAULT"
_Z30compute_primal_prox_vml_deviceiifPfS_S_S_S_S_:
.text._Z30compute_primal_prox_vml_deviceiifPfS_S_S_S_S_:
        /* <DEDUP_REMOVED lines=15> */
[C---:B------:R-:W-:Y:S01]  /*00f0*/  ISETP.NE.AND P1, PT, R5.reuse, RZ, PT ;  /* 0x000000ff0500720c */ /* 0x040fe20003f25270 */
[----:B------:R-:W-:Y:S01]  /*0100*/  IMAD R0, R5, UR6, R4 ;  /* 0x0000000605007c24 */ /* 0x000fe2000f8e0204 */
[----:B------:R-:W-:Y:S01]  /*0110*/  ISETP.GE.AND P0, PT, R4, 0x1, PT ;  /* 0x000000010400780c */ /* 0x000fe20003f06270 */
[----:B------:R-:W2:Y:S03]  /*0120*/  LDCU UR7, c[0x0][0x388] ;  /* 0x00007100ff0777ac */ /* 0x000ea60008000800 */
[----:B------:R-:W3:Y:S07]  /*0130*/  LDC.64 R8, c[0x0][0x3a8] ;  /* 0x0000ea00ff087b82 */ /* 0x000eee0000000a00 */
[C---:B------:R-:W-:Y:S01]  /*0140*/  @P1 IADD3 R17, PT, PT, R0.reuse, -UR6, RZ ;  /* 0x8000000600111c10 */ /* 0x040fe2000fffe0ff */
[----:B------:R-:W4:Y:S08]  /*0150*/  LDC.64 R6, c[0x0][0x398] ;  /* 0x0000e600ff067b82 */ /* 0x000f300000000a00 */
[----:B------:R-:W5:Y:S01]  /*0160*/  LDC.64 R2, c[0x0][0x3a0] ;  /* 0x0000e800ff027b82 */ /* 0x000f620000000a00 */
[----:B0-----:R-:W-:-:S05]  /*0170*/  IMAD.WIDE R10, R0, 0x4, R12 ;  /* 0x00000004000a7825 */ /* 0x001fca00078e020c */
[----:B-1----:R0:W2:Y:S02]  /*0180*/  LDG.E R15, desc[UR4][R10.64] ;  /* 0x000000040a0f7981 */ /* 0x0020a4000c1e1900 */
[----:B------:R-:W1:Y:S01]  /*0190*/  LDC.64 R4, c[0x0][0x390] ;  /* 0x0000e400ff047b82 */ /* 0x000e620000000a00 */
[----:B---3--:R-:W-:-:S05]  /*01a0*/  IMAD.WIDE R8, R0, 0x4, R8 ;  /* 0x0000000400087825 */ /* 0x008fca00078e0208 */
[----:B------:R-:W2:Y:S01]  /*01b0*/  LDG.E R14, desc[UR4][R8.64] ;  /* 0x00000004080e7981 */ /* 0x000ea2000c1e1900 */
[----:B------:R-:W-:Y:S01]  /*01c0*/  @P1 IMAD.WIDE R12, R17, 0x4, R12 ;  /* 0x00000004110c1825 */ /* 0x000fe200078e020c */
[----:B0-----:R-:W0:Y:S02]  /*01d0*/  LDC.64 R10, c[0x0][0x3b8] ;  /* 0x0000ee00ff0a7b82 */ /* 0x001e240000000a00 */
[----:B------:R-:W3:Y:S01]  /*01e0*/  @P0 LDG.E R17, desc[UR4][R8.64+-0x4] ;  /* 0xfffffc0408110981 */ /* 0x000ee2000c1e1900 */
[----:B----4-:R-:W-:-:S03]  /*01f0*/  IMAD.WIDE R6, R0, 0x4, R6 ;  /* 0x0000000400067825 */ /* 0x010fc600078e0206 */
[----:B------:R-:W4:Y:S01]  /*0200*/  @P1 LDG.E R13, desc[UR4][R12.64] ;  /* 0x000000040c0d1981 */ /* 0x000f22000c1e1900 */
[----:B-----5:R-:W-:-:S03]  /*0210*/  IMAD.WIDE R2, R0, 0x4, R2 ;  /* 0x0000000400027825 */ /* 0x020fc600078e0202 */
[----:B------:R-:W5:Y:S04]  /*0220*/  LDG.E R7, desc[UR4][R6.64] ;  /* 0x0000000406077981 */ /* 0x000f68000c1e1900 */
[----:B------:R-:W5:Y:S01]  /*0230*/  LDG.E R3, desc[UR4][R2.64] ;  /* 0x0000000402037981 */ /* 0x000f62000c1e1900 */
[----:B-1----:R-:W-:-:S06]  /*0240*/  IMAD.WIDE R4, R0, 0x4, R4 ;  /* 0x0000000400047825 */ /* 0x002fcc00078e0204 */
[----:B------:R-:W5:Y:S01]  /*0250*/  LDG.E R5, desc[UR4][R4.64] ;  /* 0x0000000404057981 */ /* 0x000f62000c1e1900 */
[----:B--2---:R-:W-:-:S04]  /*0260*/  FADD R14, R14, R15 ;  /* 0x0000000f0e0e7221 */ /* 0x004fc80000000000 */
[----:B---3--:R-:W-:-:S04]  /*0270*/  @P0 FADD R14, R14, -R17 ;  /* 0x800000110e0e0221 */ /* 0x008fc80000000000 */
[----:B----4-:R-:W-:-:S04]  /*0280*/  @P1 FADD R14, R14, -R13 ;  /* 0x8000000d0e0e1221 */ /* 0x010fc80000000000 */
[----:B-----5:R-:W-:-:S04]  /*0290*/  FADD R14, -R7, R14 ;  /* 0x0000000e070e7221 */ /* 0x020fc80000000100 */
[----:B------:R-:W-:Y:S01]  /*02a0*/  FADD R14, R14, R3 ;  /* 0x000000030e0e7221 */ /* 0x000fe20000000000 */
[----:B0-----:R-:W-:-:S04]  /*02b0*/  IMAD.WIDE R6, R0, 0x4, R10 ;  /* 0x0000000400067825 */ /* 0x001fc800078e020a */
[----:B------:R-:W-:-:S05]  /*02c0*/  FFMA R9, R14, UR7, R5 ;  /* 0x000000070e097c23 */ /* 0x000fca0008000005 */
[----:B------:R-:W-:Y:S01]  /*02d0*/  STG.E desc[UR4][R6.64], R9 ;  /* 0x0000000906007986 */ /* 0x000fe2000c101904 */
[----:B------:R-:W-:Y:S05]  /*02e0*/  EXIT ;  /* 0x000000000000794d */ /* 0x000fea0003800000 */
.L_x_31:
        /* <DEDUP_REMOVED lines=9> */
.L_x_45:


//--------------------- .nv.shared.reserved.0     --------------------------
	.section	.nv.shared.reserved.0,"aw",@nobits
	.weak		__nv_reservedSMEM_offset_0_alias
	.size		__nv_reservedSMEM_offset_0_alias, 0, 64
	.other		__nv_reservedSMEM_offset_0_alias,@"STO_CUDA_RESERVED_SHARED STV_DEFAULT"
__nv_reservedSMEM_offset_0_alias:
	.zero		0
	.zero		64


//--------------------- .nv.constant0._Z21update_eta_vml_deviceiiffffPfS_S_S_S_S_S_S_S_S_ --------------------------
	.section	.nv.constant0._Z21update_eta_vml_deviceiiffffPfS_S_S_S_S_S_S_S_S_,"a",@progbits
	.sectionflags	@""
	.align	4
.nv.constant0._Z21update_eta_vml_deviceiiffffPfS_S_S_S_S_S_S_S_S_:
	.zero		1000


//--------------------- .nv.constant0._Z46update_mu_q_dim3_vml_chunk_segmentation_deviceiiiifffffPfS_S_fffS_S_S_S_S_S_S_ --------------------------
	.section	.nv.constant0._Z46update_mu_q_dim3_vml_chunk_segmentation_deviceiiiifffffPfS_S_fffS_S_S_S_S_S_S_,"a",@progbits
	.sectionflags	@""
	.align	4
.nv.constant0._Z46update_mu_q_dim3_vml_chunk_segmentation_deviceiiiifffffPfS_S_fffS_S_S_S_S_S_S_:
	.zero		1032


//--------------------- .nv.constant0._Z33update_mu_q_dim3_vml_chunk_deviceiiiiifffffPfS_S_S_S_S_S_S_ --------------------------
	.section	.nv.constant0._Z33update_mu_q_dim3_vml_chunk_deviceiiiiifffffPfS_S_S_S_S_S_S_,"a",@progbits
	.sectionflags	@""
	.align	4
.nv.constant0._Z33update_mu_q_dim3_vml_chunk_deviceiiiiifffffPfS_S_S_S_S_S_S_:
	.zero		1000


//--------------------- .nv.constant0._Z33update_mu_q_dim2_vml_chunk_deviceiiiiiffffPfS_S_S_S_S_ --------------------------
	.section	.nv.constant0._Z33update_mu_q_dim2_vml_chunk_deviceiiiiiffffPfS_S_S_S_S_,"a",@progbits
	.sectionflags	@""
	.align	4
.nv.constant0._Z33update_mu_q_dim2_vml_chunk_deviceiiiiiffffPfS_S_S_S_S_:
	.zero		984


//--------------------- .nv.constant0._Z40update_mu_q_dim3_vml_segmentation_deviceiifffffPfS_S_fffS_S_S_S_S_S_S_ --------------------------
	.section	.nv.constant0._Z40update_mu_q_dim3_vml_segmentation_deviceiifffffPfS_S_fffS_S_S_S_S_S_S_,"a",@progbits
	.sectionflags	@""
	.align	4
.nv.constant0._Z40update_mu_q_dim3_vml_segmentation_deviceiifffffPfS_S_fffS_S_S_S_S_S_S_:
	.zero		1024


//--------------------- .nv.constant0._Z27update_mu_q_dim3_vml_deviceiifffffPfS_S_S_S_S_S_S_ --------------------------
	.section	.nv.constant0._Z27update_mu_q_dim3_vml_deviceiifffffPfS_S_S_S_S_S_S_,"a",@progbits
	.sectionflags	@""
	.align	4
.nv.constant0._Z27update_mu_q_dim3_vml_deviceiifffffPfS_S_S_S_S_S_S_:
	.zero		992


//--------------------- .nv.constant0._Z27update_mu_q_dim2_vml_deviceiiffffPfS_S_S_S_S_ --------------------------
	.section	.nv.constant0._Z27update_mu_q_dim2_vml_deviceiiffffPfS_S_S_S_S_,"a",@progbits
	.sectionflags	@""
	.align	4
.nv.constant0._Z27update_mu_q_dim2_vml_deviceiiffffPfS_S_S_S_S_:
	.zero		968


//--------------------- .nv.constant0._Z31update_overrelaxation_mu_deviceiifPfS_ --------------------------
	.section	.nv.constant0._Z31update_overrelaxation_mu_deviceiifPfS_,"a",@progbits
	.sectionflags	@""
	.align	4
.nv.constant0._Z31update_overrelaxation_mu_deviceiifPfS_:
	.zero		928


//--------------------- .nv.constant0._Z25update_mu_dim3_vml_deviceiifPfS_S_S_S_ --------------------------
	.section	.nv.constant0._Z25update_mu_dim3_vml_deviceiifPfS_S_S_S_,"a",@progbits
	.sectionflags	@""
	.align	4
.nv.constant0._Z25update_mu_dim3_vml_deviceiifPfS_S_S_S_:
	.zero		952


//--------------------- .nv.constant0._Z25update_mu_dim2_vml_deviceiifPfS_S_S_ --------------------------
	.section	.nv.constant0._Z25update_mu_dim2_vml_deviceiifPfS_S_S_,"a",@progbits
	.sectionflags	@""
	.align	4
.nv.constant0._Z25update_mu_dim2_vml_deviceiifPfS_S_S_:
	.zero		944


//--------------------- .nv.constant0._Z30primal_prox_project_vml_deviceiiPf --------------------------
	.section	.nv.constant0._Z30primal_prox_project_vml_deviceiiPf,"a",@progbits
	.sectionflags	@""
	.align	4
.nv.constant0._Z30primal_prox_project_vml_deviceiiPf:
	.zero		912


//--------------------- .nv.constant0._Z30compute_primal_prox_vml_deviceiifPfS_S_S_S_S_ --------------------------
	.section	.nv.constant0._Z30compute_primal_prox_vml_deviceiifPfS_S_S_S_S_,"a",@progbits
	.sectionflags	@""
	.align	4
.nv.constant0._Z30compute_primal_prox_vml_deviceiifPfS_S_S_S_S_:
	.zero		960


//--------------------- SYMBOLS --------------------------

	.type		.nv.reservedSmem.offset0,@object
	.size		.nv.reservedSmem.offset0,0x4
